//
// Generated by NVIDIA NVVM Compiler
//
// Compiler Build ID: CL-36424714
// Cuda compilation tools, release 13.0, V13.0.88
// Based on NVVM 20.0.0
//

.version 9.0
.target sm_100
.address_size 64

	// .globl	_Z23softmax_v1_kernel_pass1PKfPfiii
.extern .shared .align 16 .b8 reduce_space[];
.extern .shared .align 16 .b8 shmem_reduce[];
.extern .shared .align 16 .b8 max_shared[];

.visible .entry _Z23softmax_v1_kernel_pass1PKfPfiii(
	.param .u64 .ptr .align 1 _Z23softmax_v1_kernel_pass1PKfPfiii_param_0,
	.param .u64 .ptr .align 1 _Z23softmax_v1_kernel_pass1PKfPfiii_param_1,
	.param .u32 _Z23softmax_v1_kernel_pass1PKfPfiii_param_2,
	.param .u32 _Z23softmax_v1_kernel_pass1PKfPfiii_param_3,
	.param .u32 _Z23softmax_v1_kernel_pass1PKfPfiii_param_4
)
{
	.reg .pred 	%p<23>;
	.reg .b32 	%r<55>;
	.reg .b32 	%f<53>;
	.reg .b64 	%rd<32>;

	ld.param.u64 	%rd8, [_Z23softmax_v1_kernel_pass1PKfPfiii_param_0];
	ld.param.u64 	%rd9, [_Z23softmax_v1_kernel_pass1PKfPfiii_param_1];
	ld.param.u32 	%r19, [_Z23softmax_v1_kernel_pass1PKfPfiii_param_3];
	ld.param.u32 	%r20, [_Z23softmax_v1_kernel_pass1PKfPfiii_param_4];
	cvta.to.global.u64 	%rd1, %rd8;
	cvta.to.global.u64 	%rd10, %rd9;
	mov.u32 	%r1, %tid.x;
	mov.u32 	%r54, %ntid.x;
	mov.u32 	%r21, %ctaid.x;
	mov.u32 	%r22, %ctaid.y;
	mul.lo.s32 	%r23, %r19, %r22;
	mad.lo.s32 	%r24, %r20, %r21, %r23;
	cvt.s64.s32 	%rd2, %r24;
	mul.wide.u32 	%rd11, %r22, 4;
	add.s64 	%rd3, %rd10, %rd11;
	setp.ge.s32 	%p1, %r1, %r20;
	mov.f32 	%f45, 0fFF800000;
	@%p1 bra 	$L__BB0_16;
	add.s32 	%r25, %r1, %r54;
	max.u32 	%r26, %r20, %r25;
	setp.lt.u32 	%p2, %r25, %r20;
	selp.u32 	%r27, 1, 0, %p2;
	add.s32 	%r28, %r25, %r27;
	sub.s32 	%r29, %r26, %r28;
	div.u32 	%r30, %r29, %r54;
	add.s32 	%r3, %r30, %r27;
	and.b32  	%r31, %r3, 3;
	setp.eq.s32 	%p3, %r31, 3;
	mov.f32 	%f45, 0fFF800000;
	mov.u32 	%r52, %r1;
	@%p3 bra 	$L__BB0_6;
	cvt.u64.u32 	%rd12, %r1;
	add.s64 	%rd13, %rd2, %rd12;
	shl.b64 	%rd14, %rd13, 2;
	add.s64 	%rd31, %rd1, %rd14;
	mul.wide.u32 	%rd5, %r54, 4;
	add.s32 	%r32, %r3, 1;
	and.b32  	%r33, %r32, 3;
	neg.s32 	%r50, %r33;
	mov.f32 	%f45, 0fFF800000;
	mov.u32 	%r52, %r1;
$L__BB0_3:
	.pragma "nounroll";
	setp.ge.s32 	%p4, %r52, %r19;
	@%p4 bra 	$L__BB0_5;
	ld.global.f32 	%f25, [%rd31];
	max.f32 	%f45, %f45, %f25;
$L__BB0_5:
	add.s32 	%r52, %r52, %r54;
	add.s64 	%rd31, %rd31, %rd5;
	add.s32 	%r50, %r50, 1;
	setp.ne.s32 	%p5, %r50, 0;
	@%p5 bra 	$L__BB0_3;
$L__BB0_6:
	setp.lt.u32 	%p6, %r3, 3;
	@%p6 bra 	$L__BB0_16;
$L__BB0_7:
	setp.ge.s32 	%p7, %r52, %r19;
	@%p7 bra 	$L__BB0_9;
	cvt.u64.u32 	%rd15, %r52;
	add.s64 	%rd16, %rd15, %rd2;
	shl.b64 	%rd17, %rd16, 2;
	add.s64 	%rd18, %rd1, %rd17;
	ld.global.f32 	%f26, [%rd18];
	max.f32 	%f45, %f45, %f26;
$L__BB0_9:
	add.s32 	%r11, %r52, %r54;
	setp.ge.s32 	%p8, %r11, %r19;
	@%p8 bra 	$L__BB0_11;
	cvt.u64.u32 	%rd19, %r11;
	add.s64 	%rd20, %rd19, %rd2;
	shl.b64 	%rd21, %rd20, 2;
	add.s64 	%rd22, %rd1, %rd21;
	ld.global.f32 	%f27, [%rd22];
	max.f32 	%f45, %f45, %f27;
$L__BB0_11:
	add.s32 	%r12, %r11, %r54;
	setp.ge.s32 	%p9, %r12, %r19;
	@%p9 bra 	$L__BB0_13;
	cvt.u64.u32 	%rd23, %r12;
	add.s64 	%rd24, %rd23, %rd2;
	shl.b64 	%rd25, %rd24, 2;
	add.s64 	%rd26, %rd1, %rd25;
	ld.global.f32 	%f28, [%rd26];
	max.f32 	%f45, %f45, %f28;
$L__BB0_13:
	add.s32 	%r13, %r12, %r54;
	setp.ge.s32 	%p10, %r13, %r19;
	@%p10 bra 	$L__BB0_15;
	cvt.u64.u32 	%rd27, %r13;
	add.s64 	%rd28, %rd27, %rd2;
	shl.b64 	%rd29, %rd28, 2;
	add.s64 	%rd30, %rd1, %rd29;
	ld.global.f32 	%f29, [%rd30];
	max.f32 	%f45, %f45, %f29;
$L__BB0_15:
	add.s32 	%r52, %r13, %r54;
	setp.lt.s32 	%p11, %r52, %r20;
	@%p11 bra 	$L__BB0_7;
$L__BB0_16:
	shl.b32 	%r34, %r1, 2;
	mov.u32 	%r35, reduce_space;
	add.s32 	%r15, %r35, %r34;
	st.shared.f32 	[%r15], %f45;
	setp.lt.u32 	%p12, %r54, 64;
	@%p12 bra 	$L__BB0_20;
$L__BB0_17:
	shr.u32 	%r17, %r54, 1;
	bar.sync 	0;
	setp.ge.u32 	%p13, %r1, %r17;
	@%p13 bra 	$L__BB0_19;
	shl.b32 	%r36, %r17, 2;
	add.s32 	%r37, %r15, %r36;
	ld.shared.f32 	%f30, [%r37];
	max.f32 	%f45, %f45, %f30;
	st.shared.f32 	[%r15], %f45;
$L__BB0_19:
	setp.gt.u32 	%p14, %r54, 127;
	mov.u32 	%r54, %r17;
	@%p14 bra 	$L__BB0_17;
$L__BB0_20:
	setp.gt.u32 	%p15, %r1, 31;
	@%p15 bra 	$L__BB0_25;
	mov.b32 	%r38, %f45;
	shfl.sync.down.b32	%r39|%p16, %r38, 16, 31, -1;
	mov.b32 	%f31, %r39;
	max.f32 	%f32, %f45, %f31;
	mov.b32 	%r40, %f32;
	shfl.sync.down.b32	%r41|%p17, %r40, 8, 31, -1;
	mov.b32 	%f33, %r41;
	max.f32 	%f34, %f32, %f33;
	mov.b32 	%r42, %f34;
	shfl.sync.down.b32	%r43|%p18, %r42, 4, 31, -1;
	mov.b32 	%f35, %r43;
	max.f32 	%f36, %f34, %f35;
	mov.b32 	%r44, %f36;
	shfl.sync.down.b32	%r45|%p19, %r44, 2, 31, -1;
	mov.b32 	%f37, %r45;
	max.f32 	%f38, %f36, %f37;
	mov.b32 	%r46, %f38;
	shfl.sync.down.b32	%r47|%p20, %r46, 1, 31, -1;
	mov.b32 	%f39, %r47;
	max.f32 	%f20, %f38, %f39;
	setp.ne.s32 	%p21, %r1, 0;
	@%p21 bra 	$L__BB0_25;
	mov.b32 	%r18, %f20;
	setp.lt.s32 	%p22, %r18, 0;
	@%p22 bra 	$L__BB0_24;
	atom.global.max.s32 	%r49, [%rd3], %r18;
	bra.uni 	$L__BB0_25;
$L__BB0_24:
	atom.global.min.u32 	%r48, [%rd3], %r18;
$L__BB0_25:
	ret;

}
	// .globl	_Z23softmax_v1_kernel_pass2PKfPfS1_S1_iii
.visible .entry _Z23softmax_v1_kernel_pass2PKfPfS1_S1_iii(
	.param .u64 .ptr .align 1 _Z23softmax_v1_kernel_pass2PKfPfS1_S1_iii_param_0,
	.param .u64 .ptr .align 1 _Z23softmax_v1_kernel_pass2PKfPfS1_S1_iii_param_1,
	.param .u64 .ptr .align 1 _Z23softmax_v1_kernel_pass2PKfPfS1_S1_iii_param_2,
	.param .u64 .ptr .align 1 _Z23softmax_v1_kernel_pass2PKfPfS1_S1_iii_param_3,
	.param .u32 _Z23softmax_v1_kernel_pass2PKfPfS1_S1_iii_param_4,
	.param .u32 _Z23softmax_v1_kernel_pass2PKfPfS1_S1_iii_param_5,
	.param .u32 _Z23softmax_v1_kernel_pass2PKfPfS1_S1_iii_param_6
)
{
	.reg .pred 	%p<22>;
	.reg .b32 	%r<62>;
	.reg .b32 	%f<120>;
	.reg .b64 	%rd<42>;

	ld.param.u64 	%rd9, [_Z23softmax_v1_kernel_pass2PKfPfS1_S1_iii_param_0];
	ld.param.u64 	%rd10, [_Z23softmax_v1_kernel_pass2PKfPfS1_S1_iii_param_1];
	ld.param.u64 	%rd11, [_Z23softmax_v1_kernel_pass2PKfPfS1_S1_iii_param_2];
	ld.param.u64 	%rd12, [_Z23softmax_v1_kernel_pass2PKfPfS1_S1_iii_param_3];
	ld.param.u32 	%r18, [_Z23softmax_v1_kernel_pass2PKfPfS1_S1_iii_param_5];
	ld.param.u32 	%r19, [_Z23softmax_v1_kernel_pass2PKfPfS1_S1_iii_param_6];
	cvta.to.global.u64 	%rd1, %rd10;
	cvta.to.global.u64 	%rd2, %rd9;
	cvta.to.global.u64 	%rd13, %rd12;
	cvta.to.global.u64 	%rd14, %rd11;
	mov.u32 	%r1, %tid.x;
	mov.u32 	%r61, %ntid.x;
	mov.u32 	%r20, %ctaid.x;
	mov.u32 	%r21, %ctaid.y;
	mul.lo.s32 	%r22, %r18, %r21;
	mad.lo.s32 	%r23, %r19, %r20, %r22;
	cvt.s64.s32 	%rd3, %r23;
	mul.wide.u32 	%rd15, %r21, 4;
	add.s64 	%rd16, %rd14, %rd15;
	add.s64 	%rd4, %rd13, %rd15;
	ld.global.f32 	%f1, [%rd16];
	setp.ge.s32 	%p1, %r1, %r19;
	mov.f32 	%f112, 0f00000000;
	@%p1 bra 	$L__BB1_16;
	add.s32 	%r24, %r1, %r61;
	max.u32 	%r25, %r19, %r24;
	setp.lt.u32 	%p2, %r24, %r19;
	selp.u32 	%r26, 1, 0, %p2;
	add.s32 	%r27, %r24, %r26;
	sub.s32 	%r28, %r25, %r27;
	div.u32 	%r29, %r28, %r61;
	add.s32 	%r3, %r29, %r26;
	and.b32  	%r30, %r3, 3;
	setp.eq.s32 	%p3, %r30, 3;
	mov.f32 	%f112, 0f00000000;
	mov.u32 	%r59, %r1;
	@%p3 bra 	$L__BB1_6;
	cvt.u64.u32 	%rd17, %r1;
	add.s64 	%rd18, %rd3, %rd17;
	shl.b64 	%rd41, %rd18, 2;
	mul.wide.u32 	%rd6, %r61, 4;
	add.s32 	%r31, %r3, 1;
	and.b32  	%r32, %r31, 3;
	neg.s32 	%r57, %r32;
	mov.f32 	%f112, 0f00000000;
	mov.u32 	%r59, %r1;
$L__BB1_3:
	.pragma "nounroll";
	setp.ge.s32 	%p4, %r59, %r18;
	@%p4 bra 	$L__BB1_5;
	add.s64 	%rd19, %rd2, %rd41;
	ld.global.f32 	%f26, [%rd19];
	sub.f32 	%f27, %f26, %f1;
	fma.rn.f32 	%f28, %f27, 0f3BBB989D, 0f3F000000;
	cvt.sat.f32.f32 	%f29, %f28;
	mov.f32 	%f30, 0f4B400001;
	mov.f32 	%f31, 0f437C0000;
	fma.rm.f32 	%f32, %f29, %f31, %f30;
	add.f32 	%f33, %f32, 0fCB40007F;
	neg.f32 	%f34, %f33;
	fma.rn.f32 	%f35, %f27, 0f3FB8AA3B, %f34;
	fma.rn.f32 	%f36, %f27, 0f32A57060, %f35;
	mov.b32 	%r33, %f32;
	shl.b32 	%r34, %r33, 23;
	mov.b32 	%f37, %r34;
	ex2.approx.ftz.f32 	%f38, %f36;
	mul.f32 	%f39, %f38, %f37;
	add.s64 	%rd20, %rd1, %rd41;
	st.global.f32 	[%rd20], %f39;
	add.f32 	%f112, %f112, %f39;
$L__BB1_5:
	add.s32 	%r59, %r59, %r61;
	add.s64 	%rd41, %rd41, %rd6;
	add.s32 	%r57, %r57, 1;
	setp.ne.s32 	%p5, %r57, 0;
	@%p5 bra 	$L__BB1_3;
$L__BB1_6:
	setp.lt.u32 	%p6, %r3, 3;
	@%p6 bra 	$L__BB1_16;
$L__BB1_7:
	setp.ge.s32 	%p7, %r59, %r18;
	@%p7 bra 	$L__BB1_9;
	cvt.u64.u32 	%rd21, %r59;
	add.s64 	%rd22, %rd21, %rd3;
	shl.b64 	%rd23, %rd22, 2;
	add.s64 	%rd24, %rd2, %rd23;
	ld.global.f32 	%f40, [%rd24];
	sub.f32 	%f41, %f40, %f1;
	fma.rn.f32 	%f42, %f41, 0f3BBB989D, 0f3F000000;
	cvt.sat.f32.f32 	%f43, %f42;
	mov.f32 	%f44, 0f4B400001;
	mov.f32 	%f45, 0f437C0000;
	fma.rm.f32 	%f46, %f43, %f45, %f44;
	add.f32 	%f47, %f46, 0fCB40007F;
	neg.f32 	%f48, %f47;
	fma.rn.f32 	%f49, %f41, 0f3FB8AA3B, %f48;
	fma.rn.f32 	%f50, %f41, 0f32A57060, %f49;
	mov.b32 	%r35, %f46;
	shl.b32 	%r36, %r35, 23;
	mov.b32 	%f51, %r36;
	ex2.approx.ftz.f32 	%f52, %f50;
	mul.f32 	%f53, %f52, %f51;
	add.s64 	%rd25, %rd1, %rd23;
	st.global.f32 	[%rd25], %f53;
	add.f32 	%f112, %f112, %f53;
$L__BB1_9:
	add.s32 	%r11, %r59, %r61;
	setp.ge.s32 	%p8, %r11, %r18;
	@%p8 bra 	$L__BB1_11;
	cvt.u64.u32 	%rd26, %r11;
	add.s64 	%rd27, %rd26, %rd3;
	shl.b64 	%rd28, %rd27, 2;
	add.s64 	%rd29, %rd2, %rd28;
	ld.global.f32 	%f54, [%rd29];
	sub.f32 	%f55, %f54, %f1;
	fma.rn.f32 	%f56, %f55, 0f3BBB989D, 0f3F000000;
	cvt.sat.f32.f32 	%f57, %f56;
	mov.f32 	%f58, 0f4B400001;
	mov.f32 	%f59, 0f437C0000;
	fma.rm.f32 	%f60, %f57, %f59, %f58;
	add.f32 	%f61, %f60, 0fCB40007F;
	neg.f32 	%f62, %f61;
	fma.rn.f32 	%f63, %f55, 0f3FB8AA3B, %f62;
	fma.rn.f32 	%f64, %f55, 0f32A57060, %f63;
	mov.b32 	%r37, %f60;
	shl.b32 	%r38, %r37, 23;
	mov.b32 	%f65, %r38;
	ex2.approx.ftz.f32 	%f66, %f64;
	mul.f32 	%f67, %f66, %f65;
	add.s64 	%rd30, %rd1, %rd28;
	st.global.f32 	[%rd30], %f67;
	add.f32 	%f112, %f112, %f67;
$L__BB1_11:
	add.s32 	%r12, %r11, %r61;
	setp.ge.s32 	%p9, %r12, %r18;
	@%p9 bra 	$L__BB1_13;
	cvt.u64.u32 	%rd31, %r12;
	add.s64 	%rd32, %rd31, %rd3;
	shl.b64 	%rd33, %rd32, 2;
	add.s64 	%rd34, %rd2, %rd33;
	ld.global.f32 	%f68, [%rd34];
	sub.f32 	%f69, %f68, %f1;
	fma.rn.f32 	%f70, %f69, 0f3BBB989D, 0f3F000000;
	cvt.sat.f32.f32 	%f71, %f70;
	mov.f32 	%f72, 0f4B400001;
	mov.f32 	%f73, 0f437C0000;
	fma.rm.f32 	%f74, %f71, %f73, %f72;
	add.f32 	%f75, %f74, 0fCB40007F;
	neg.f32 	%f76, %f75;
	fma.rn.f32 	%f77, %f69, 0f3FB8AA3B, %f76;
	fma.rn.f32 	%f78, %f69, 0f32A57060, %f77;
	mov.b32 	%r39, %f74;
	shl.b32 	%r40, %r39, 23;
	mov.b32 	%f79, %r40;
	ex2.approx.ftz.f32 	%f80, %f78;
	mul.f32 	%f81, %f80, %f79;
	add.s64 	%rd35, %rd1, %rd33;
	st.global.f32 	[%rd35], %f81;
	add.f32 	%f112, %f112, %f81;
$L__BB1_13:
	add.s32 	%r13, %r12, %r61;
	setp.ge.s32 	%p10, %r13, %r18;
	@%p10 bra 	$L__BB1_15;
	cvt.u64.u32 	%rd36, %r13;
	add.s64 	%rd37, %rd36, %rd3;
	shl.b64 	%rd38, %rd37, 2;
	add.s64 	%rd39, %rd2, %rd38;
	ld.global.f32 	%f82, [%rd39];
	sub.f32 	%f83, %f82, %f1;
	fma.rn.f32 	%f84, %f83, 0f3BBB989D, 0f3F000000;
	cvt.sat.f32.f32 	%f85, %f84;
	mov.f32 	%f86, 0f4B400001;
	mov.f32 	%f87, 0f437C0000;
	fma.rm.f32 	%f88, %f85, %f87, %f86;
	add.f32 	%f89, %f88, 0fCB40007F;
	neg.f32 	%f90, %f89;
	fma.rn.f32 	%f91, %f83, 0f3FB8AA3B, %f90;
	fma.rn.f32 	%f92, %f83, 0f32A57060, %f91;
	mov.b32 	%r41, %f88;
	shl.b32 	%r42, %r41, 23;
	mov.b32 	%f93, %r42;
	ex2.approx.ftz.f32 	%f94, %f92;
	mul.f32 	%f95, %f94, %f93;
	add.s64 	%rd40, %rd1, %rd38;
	st.global.f32 	[%rd40], %f95;
	add.f32 	%f112, %f112, %f95;
$L__BB1_15:
	add.s32 	%r59, %r13, %r61;
	setp.lt.s32 	%p11, %r59, %r19;
	@%p11 bra 	$L__BB1_7;
$L__BB1_16:
	shl.b32 	%r43, %r1, 2;
	mov.u32 	%r44, reduce_space;
	add.s32 	%r15, %r44, %r43;
	st.shared.f32 	[%r15], %f112;
	setp.lt.u32 	%p12, %r61, 64;
	@%p12 bra 	$L__BB1_20;
$L__BB1_17:
	shr.u32 	%r17, %r61, 1;
	bar.sync 	0;
	setp.ge.u32 	%p13, %r1, %r17;
	@%p13 bra 	$L__BB1_19;
	shl.b32 	%r45, %r17, 2;
	add.s32 	%r46, %r15, %r45;
	ld.shared.f32 	%f96, [%r46];
	add.f32 	%f112, %f112, %f96;
	st.shared.f32 	[%r15], %f112;
$L__BB1_19:
	setp.gt.u32 	%p14, %r61, 127;
	mov.u32 	%r61, %r17;
	@%p14 bra 	$L__BB1_17;
$L__BB1_20:
	setp.gt.u32 	%p15, %r1, 31;
	@%p15 bra 	$L__BB1_23;
	mov.b32 	%r47, %f112;
	shfl.sync.down.b32	%r48|%p16, %r47, 16, 31, -1;
	mov.b32 	%f97, %r48;
	add.f32 	%f98, %f112, %f97;
	mov.b32 	%r49, %f98;
	shfl.sync.down.b32	%r50|%p17, %r49, 8, 31, -1;
	mov.b32 	%f99, %r50;
	add.f32 	%f100, %f98, %f99;
	mov.b32 	%r51, %f100;
	shfl.sync.down.b32	%r52|%p18, %r51, 4, 31, -1;
	mov.b32 	%f101, %r52;
	add.f32 	%f102, %f100, %f101;
	mov.b32 	%r53, %f102;
	shfl.sync.down.b32	%r54|%p19, %r53, 2, 31, -1;
	mov.b32 	%f103, %r54;
	add.f32 	%f104, %f102, %f103;
	mov.b32 	%r55, %f104;
	shfl.sync.down.b32	%r56|%p20, %r55, 1, 31, -1;
	mov.b32 	%f105, %r56;
	add.f32 	%f21, %f104, %f105;
	setp.ne.s32 	%p21, %r1, 0;
	@%p21 bra 	$L__BB1_23;
	atom.global.add.f32 	%f106, [%rd4], %f21;
$L__BB1_23:
	ret;

}
	// .globl	_Z23softmax_v1_kernel_pass3PfS_iii
.visible .entry _Z23softmax_v1_kernel_pass3PfS_iii(
	.param .u64 .ptr .align 1 _Z23softmax_v1_kernel_pass3PfS_iii_param_0,
	.param .u64 .ptr .align 1 _Z23softmax_v1_kernel_pass3PfS_iii_param_1,
	.param .u32 _Z23softmax_v1_kernel_pass3PfS_iii_param_2,
	.param .u32 _Z23softmax_v1_kernel_pass3PfS_iii_param_3,
	.param .u32 _Z23softmax_v1_kernel_pass3PfS_iii_param_4
)
{
	.reg .pred 	%p<12>;
	.reg .b32 	%r<35>;
	.reg .b32 	%f<13>;
	.reg .b64 	%rd<32>;

	ld.param.u64 	%rd7, [_Z23softmax_v1_kernel_pass3PfS_iii_param_0];
	ld.param.u64 	%rd8, [_Z23softmax_v1_kernel_pass3PfS_iii_param_1];
	ld.param.u32 	%r16, [_Z23softmax_v1_kernel_pass3PfS_iii_param_3];
	ld.param.u32 	%r17, [_Z23softmax_v1_kernel_pass3PfS_iii_param_4];
	cvta.to.global.u64 	%rd1, %rd7;
	cvta.to.global.u64 	%rd9, %rd8;
	mov.u32 	%r32, %tid.x;
	mov.u32 	%r2, %ntid.x;
	mov.u32 	%r18, %ctaid.x;
	mov.u32 	%r19, %ctaid.y;
	mul.lo.s32 	%r20, %r16, %r19;
	mad.lo.s32 	%r21, %r17, %r18, %r20;
	cvt.s64.s32 	%rd2, %r21;
	mul.wide.u32 	%rd10, %r19, 4;
	add.s64 	%rd11, %rd9, %rd10;
	ld.global.f32 	%f2, [%rd11];
	rcp.rn.f32 	%f1, %f2;
	setp.ge.s32 	%p1, %r32, %r17;
	@%p1 bra 	$L__BB2_16;
	add.s32 	%r22, %r32, %r2;
	max.u32 	%r23, %r17, %r22;
	setp.lt.u32 	%p2, %r22, %r17;
	selp.u32 	%r24, 1, 0, %p2;
	add.s32 	%r25, %r22, %r24;
	sub.s32 	%r26, %r23, %r25;
	div.u32 	%r27, %r26, %r2;
	add.s32 	%r3, %r27, %r24;
	and.b32  	%r28, %r3, 3;
	setp.eq.s32 	%p3, %r28, 3;
	mov.u32 	%r34, %r32;
	@%p3 bra 	$L__BB2_6;
	add.s32 	%r29, %r3, 1;
	and.b32  	%r30, %r29, 3;
	cvt.u64.u32 	%rd12, %r32;
	add.s64 	%rd13, %rd2, %rd12;
	shl.b64 	%rd14, %rd13, 2;
	add.s64 	%rd31, %rd1, %rd14;
	mul.wide.u32 	%rd4, %r2, 4;
	neg.s32 	%r31, %r30;
	mad.lo.s32 	%r34, %r2, %r30, %r32;
$L__BB2_3:
	.pragma "nounroll";
	setp.ge.s32 	%p4, %r32, %r16;
	@%p4 bra 	$L__BB2_5;
	ld.global.f32 	%f3, [%rd31];
	mul.f32 	%f4, %f1, %f3;
	st.global.f32 	[%rd31], %f4;
$L__BB2_5:
	add.s32 	%r32, %r32, %r2;
	add.s64 	%rd31, %rd31, %rd4;
	add.s32 	%r31, %r31, 1;
	setp.ne.s32 	%p5, %r31, 0;
	@%p5 bra 	$L__BB2_3;
$L__BB2_6:
	setp.lt.u32 	%p6, %r3, 3;
	@%p6 bra 	$L__BB2_16;
$L__BB2_7:
	setp.ge.s32 	%p7, %r34, %r16;
	@%p7 bra 	$L__BB2_9;
	cvt.u64.u32 	%rd15, %r34;
	add.s64 	%rd16, %rd15, %rd2;
	shl.b64 	%rd17, %rd16, 2;
	add.s64 	%rd18, %rd1, %rd17;
	ld.global.f32 	%f5, [%rd18];
	mul.f32 	%f6, %f1, %f5;
	st.global.f32 	[%rd18], %f6;
$L__BB2_9:
	add.s32 	%r12, %r34, %r2;
	setp.ge.s32 	%p8, %r12, %r16;
	@%p8 bra 	$L__BB2_11;
	cvt.u64.u32 	%rd19, %r12;
	add.s64 	%rd20, %rd19, %rd2;
	shl.b64 	%rd21, %rd20, 2;
	add.s64 	%rd22, %rd1, %rd21;
	ld.global.f32 	%f7, [%rd22];
	mul.f32 	%f8, %f1, %f7;
	st.global.f32 	[%rd22], %f8;
$L__BB2_11:
	add.s32 	%r13, %r12, %r2;
	setp.ge.s32 	%p9, %r13, %r16;
	@%p9 bra 	$L__BB2_13;
	cvt.u64.u32 	%rd23, %r13;
	add.s64 	%rd24, %rd23, %rd2;
	shl.b64 	%rd25, %rd24, 2;
	add.s64 	%rd26, %rd1, %rd25;
	ld.global.f32 	%f9, [%rd26];
	mul.f32 	%f10, %f1, %f9;
	st.global.f32 	[%rd26], %f10;
$L__BB2_13:
	add.s32 	%r14, %r13, %r2;
	setp.ge.s32 	%p10, %r14, %r16;
	@%p10 bra 	$L__BB2_15;
	cvt.u64.u32 	%rd27, %r14;
	add.s64 	%rd28, %rd27, %rd2;
	shl.b64 	%rd29, %rd28, 2;
	add.s64 	%rd30, %rd1, %rd29;
	ld.global.f32 	%f11, [%rd30];
	mul.f32 	%f12, %f1, %f11;
	st.global.f32 	[%rd30], %f12;
$L__BB2_15:
	add.s32 	%r34, %r14, %r2;
	setp.lt.s32 	%p11, %r34, %r17;
	@%p11 bra 	$L__BB2_7;
$L__BB2_16:
	ret;

}
	// .globl	_Z17softmax_v2_kernelILb0EEvPKfPfii
.visible .entry _Z17softmax_v2_kernelILb0EEvPKfPfii(
	.param .u64 .ptr .align 1 _Z17softmax_v2_kernelILb0EEvPKfPfii_param_0,
	.param .u64 .ptr .align 1 _Z17softmax_v2_kernelILb0EEvPKfPfii_param_1,
	.param .u32 _Z17softmax_v2_kernelILb0EEvPKfPfii_param_2,
	.param .u32 _Z17softmax_v2_kernelILb0EEvPKfPfii_param_3
)
{
	.reg .pred 	%p<44>;
	.reg .b32 	%r<132>;
	.reg .b32 	%f<213>;
	.reg .b64 	%rd<74>;

	ld.param.u64 	%rd19, [_Z17softmax_v2_kernelILb0EEvPKfPfii_param_0];
	ld.param.u64 	%rd20, [_Z17softmax_v2_kernelILb0EEvPKfPfii_param_1];
	ld.param.u32 	%r34, [_Z17softmax_v2_kernelILb0EEvPKfPfii_param_3];
	cvta.to.global.u64 	%rd1, %rd20;
	cvta.to.global.u64 	%rd2, %rd19;
	mov.u32 	%r131, %tid.x;
	mov.u32 	%r2, %ntid.x;
	mov.u32 	%r35, %ctaid.y;
	mul.lo.s32 	%r36, %r34, %r35;
	cvt.s64.s32 	%rd3, %r36;
	mul.wide.s32 	%rd21, %r36, 4;
	add.s64 	%rd4, %rd2, %rd21;
	setp.ge.s32 	%p2, %r131, %r34;
	mov.f32 	%f202, 0fFF800000;
	@%p2 bra 	$L__BB3_6;
	add.s32 	%r37, %r131, %r2;
	max.u32 	%r38, %r34, %r37;
	setp.lt.u32 	%p3, %r37, %r34;
	selp.u32 	%r39, 1, 0, %p3;
	add.s32 	%r40, %r37, %r39;
	sub.s32 	%r41, %r38, %r40;
	div.u32 	%r42, %r41, %r2;
	add.s32 	%r3, %r42, %r39;
	and.b32  	%r43, %r3, 3;
	setp.eq.s32 	%p4, %r43, 3;
	mov.f32 	%f202, 0fFF800000;
	mov.u32 	%r121, %r131;
	@%p4 bra 	$L__BB3_4;
	shl.b64 	%rd22, %rd3, 2;
	mul.wide.u32 	%rd23, %r131, 4;
	add.s64 	%rd24, %rd22, %rd23;
	add.s64 	%rd71, %rd2, %rd24;
	mul.wide.u32 	%rd6, %r2, 4;
	add.s32 	%r44, %r3, 1;
	and.b32  	%r45, %r44, 3;
	neg.s32 	%r119, %r45;
	mov.f32 	%f202, 0fFF800000;
	mov.u32 	%r121, %r131;
$L__BB3_3:
	.pragma "nounroll";
	ld.global.f32 	%f32, [%rd71];
	max.f32 	%f202, %f202, %f32;
	add.s32 	%r121, %r121, %r2;
	add.s64 	%rd71, %rd71, %rd6;
	add.s32 	%r119, %r119, 1;
	setp.ne.s32 	%p5, %r119, 0;
	@%p5 bra 	$L__BB3_3;
$L__BB3_4:
	setp.lt.u32 	%p6, %r3, 3;
	@%p6 bra 	$L__BB3_6;
$L__BB3_5:
	mul.wide.u32 	%rd25, %r121, 4;
	add.s64 	%rd26, %rd4, %rd25;
	ld.global.f32 	%f33, [%rd26];
	max.f32 	%f34, %f202, %f33;
	add.s32 	%r46, %r121, %r2;
	mul.wide.u32 	%rd27, %r46, 4;
	add.s64 	%rd28, %rd4, %rd27;
	ld.global.f32 	%f35, [%rd28];
	max.f32 	%f36, %f34, %f35;
	add.s32 	%r47, %r46, %r2;
	mul.wide.u32 	%rd29, %r47, 4;
	add.s64 	%rd30, %rd4, %rd29;
	ld.global.f32 	%f37, [%rd30];
	max.f32 	%f38, %f36, %f37;
	add.s32 	%r48, %r47, %r2;
	mul.wide.u32 	%rd31, %r48, 4;
	add.s64 	%rd32, %rd4, %rd31;
	ld.global.f32 	%f39, [%rd32];
	max.f32 	%f202, %f38, %f39;
	add.s32 	%r121, %r48, %r2;
	setp.lt.s32 	%p7, %r121, %r34;
	@%p7 bra 	$L__BB3_5;
$L__BB3_6:
	shl.b32 	%r49, %r131, 2;
	mov.u32 	%r50, shmem_reduce;
	add.s32 	%r12, %r50, %r49;
	st.shared.f32 	[%r12], %f202;
	setp.lt.u32 	%p8, %r2, 64;
	@%p8 bra 	$L__BB3_11;
	mov.u32 	%r123, %r2;
$L__BB3_8:
	shr.u32 	%r14, %r123, 1;
	bar.sync 	0;
	setp.ge.u32 	%p9, %r131, %r14;
	@%p9 bra 	$L__BB3_10;
	shl.b32 	%r51, %r14, 2;
	add.s32 	%r52, %r12, %r51;
	ld.shared.f32 	%f40, [%r52];
	max.f32 	%f202, %f202, %f40;
	st.shared.f32 	[%r12], %f202;
$L__BB3_10:
	setp.gt.u32 	%p10, %r123, 127;
	mov.u32 	%r123, %r14;
	@%p10 bra 	$L__BB3_8;
$L__BB3_11:
	setp.gt.u32 	%p12, %r131, 31;
	mov.pred 	%p43, 0;
	@%p12 bra 	$L__BB3_14;
	mov.b32 	%r53, %f202;
	shfl.sync.down.b32	%r54|%p14, %r53, 16, 31, -1;
	mov.b32 	%f41, %r54;
	max.f32 	%f42, %f202, %f41;
	mov.b32 	%r55, %f42;
	shfl.sync.down.b32	%r56|%p15, %r55, 8, 31, -1;
	mov.b32 	%f43, %r56;
	max.f32 	%f44, %f42, %f43;
	mov.b32 	%r57, %f44;
	shfl.sync.down.b32	%r58|%p16, %r57, 4, 31, -1;
	mov.b32 	%f45, %r58;
	max.f32 	%f46, %f44, %f45;
	mov.b32 	%r59, %f46;
	shfl.sync.down.b32	%r60|%p17, %r59, 2, 31, -1;
	mov.b32 	%f47, %r60;
	max.f32 	%f48, %f46, %f47;
	mov.b32 	%r61, %f48;
	shfl.sync.down.b32	%r62|%p18, %r61, 1, 31, -1;
	mov.b32 	%f49, %r62;
	max.f32 	%f12, %f48, %f49;
	setp.ne.s32 	%p19, %r131, 0;
	@%p19 bra 	$L__BB3_14;
	st.shared.f32 	[shmem_reduce], %f12;
	mov.pred 	%p43, -1;
$L__BB3_14:
	setp.ge.s32 	%p21, %r131, %r34;
	bar.sync 	0;
	mov.f32 	%f210, 0f00000000;
	ld.shared.f32 	%f13, [shmem_reduce];
	@%p21 bra 	$L__BB3_20;
	add.s32 	%r63, %r131, %r2;
	max.s32 	%r64, %r34, %r63;
	setp.lt.s32 	%p22, %r63, %r34;
	selp.u32 	%r65, 1, 0, %p22;
	add.s32 	%r66, %r63, %r65;
	sub.s32 	%r67, %r64, %r66;
	div.u32 	%r68, %r67, %r2;
	add.s32 	%r15, %r68, %r65;
	and.b32  	%r69, %r15, 3;
	setp.eq.s32 	%p23, %r69, 3;
	mov.f32 	%f210, 0f00000000;
	mov.u32 	%r126, %r131;
	@%p23 bra 	$L__BB3_18;
	shl.b64 	%rd33, %rd3, 2;
	mul.wide.u32 	%rd34, %r131, 4;
	add.s64 	%rd35, %rd33, %rd34;
	add.s64 	%rd72, %rd2, %rd35;
	mul.wide.u32 	%rd10, %r2, 4;
	add.s32 	%r70, %r15, 1;
	and.b32  	%r71, %r70, 3;
	neg.s32 	%r124, %r71;
	mov.f32 	%f210, 0f00000000;
	mov.u32 	%r126, %r131;
$L__BB3_17:
	.pragma "nounroll";
	ld.global.f32 	%f54, [%rd72];
	sub.f32 	%f55, %f54, %f13;
	fma.rn.f32 	%f56, %f55, 0f3BBB989D, 0f3F000000;
	cvt.sat.f32.f32 	%f57, %f56;
	mov.f32 	%f58, 0f4B400001;
	mov.f32 	%f59, 0f437C0000;
	fma.rm.f32 	%f60, %f57, %f59, %f58;
	add.f32 	%f61, %f60, 0fCB40007F;
	neg.f32 	%f62, %f61;
	fma.rn.f32 	%f63, %f55, 0f3FB8AA3B, %f62;
	fma.rn.f32 	%f64, %f55, 0f32A57060, %f63;
	mov.b32 	%r72, %f60;
	shl.b32 	%r73, %r72, 23;
	mov.b32 	%f65, %r73;
	ex2.approx.ftz.f32 	%f66, %f64;
	fma.rn.f32 	%f210, %f66, %f65, %f210;
	add.s32 	%r126, %r126, %r2;
	add.s64 	%rd72, %rd72, %rd10;
	add.s32 	%r124, %r124, 1;
	setp.ne.s32 	%p24, %r124, 0;
	@%p24 bra 	$L__BB3_17;
$L__BB3_18:
	setp.lt.u32 	%p25, %r15, 3;
	@%p25 bra 	$L__BB3_20;
$L__BB3_19:
	mul.wide.u32 	%rd36, %r126, 4;
	add.s64 	%rd37, %rd4, %rd36;
	ld.global.f32 	%f67, [%rd37];
	sub.f32 	%f68, %f67, %f13;
	fma.rn.f32 	%f69, %f68, 0f3BBB989D, 0f3F000000;
	cvt.sat.f32.f32 	%f70, %f69;
	mov.f32 	%f71, 0f4B400001;
	mov.f32 	%f72, 0f437C0000;
	fma.rm.f32 	%f73, %f70, %f72, %f71;
	add.f32 	%f74, %f73, 0fCB40007F;
	neg.f32 	%f75, %f74;
	fma.rn.f32 	%f76, %f68, 0f3FB8AA3B, %f75;
	fma.rn.f32 	%f77, %f68, 0f32A57060, %f76;
	mov.b32 	%r74, %f73;
	shl.b32 	%r75, %r74, 23;
	mov.b32 	%f78, %r75;
	ex2.approx.ftz.f32 	%f79, %f77;
	fma.rn.f32 	%f80, %f79, %f78, %f210;
	add.s32 	%r76, %r126, %r2;
	mul.wide.u32 	%rd38, %r76, 4;
	add.s64 	%rd39, %rd4, %rd38;
	ld.global.f32 	%f81, [%rd39];
	sub.f32 	%f82, %f81, %f13;
	fma.rn.f32 	%f83, %f82, 0f3BBB989D, 0f3F000000;
	cvt.sat.f32.f32 	%f84, %f83;
	fma.rm.f32 	%f85, %f84, %f72, %f71;
	add.f32 	%f86, %f85, 0fCB40007F;
	neg.f32 	%f87, %f86;
	fma.rn.f32 	%f88, %f82, 0f3FB8AA3B, %f87;
	fma.rn.f32 	%f89, %f82, 0f32A57060, %f88;
	mov.b32 	%r77, %f85;
	shl.b32 	%r78, %r77, 23;
	mov.b32 	%f90, %r78;
	ex2.approx.ftz.f32 	%f91, %f89;
	fma.rn.f32 	%f92, %f91, %f90, %f80;
	add.s32 	%r79, %r76, %r2;
	mul.wide.u32 	%rd40, %r79, 4;
	add.s64 	%rd41, %rd4, %rd40;
	ld.global.f32 	%f93, [%rd41];
	sub.f32 	%f94, %f93, %f13;
	fma.rn.f32 	%f95, %f94, 0f3BBB989D, 0f3F000000;
	cvt.sat.f32.f32 	%f96, %f95;
	fma.rm.f32 	%f97, %f96, %f72, %f71;
	add.f32 	%f98, %f97, 0fCB40007F;
	neg.f32 	%f99, %f98;
	fma.rn.f32 	%f100, %f94, 0f3FB8AA3B, %f99;
	fma.rn.f32 	%f101, %f94, 0f32A57060, %f100;
	mov.b32 	%r80, %f97;
	shl.b32 	%r81, %r80, 23;
	mov.b32 	%f102, %r81;
	ex2.approx.ftz.f32 	%f103, %f101;
	fma.rn.f32 	%f104, %f103, %f102, %f92;
	add.s32 	%r82, %r79, %r2;
	mul.wide.u32 	%rd42, %r82, 4;
	add.s64 	%rd43, %rd4, %rd42;
	ld.global.f32 	%f105, [%rd43];
	sub.f32 	%f106, %f105, %f13;
	fma.rn.f32 	%f107, %f106, 0f3BBB989D, 0f3F000000;
	cvt.sat.f32.f32 	%f108, %f107;
	fma.rm.f32 	%f109, %f108, %f72, %f71;
	add.f32 	%f110, %f109, 0fCB40007F;
	neg.f32 	%f111, %f110;
	fma.rn.f32 	%f112, %f106, 0f3FB8AA3B, %f111;
	fma.rn.f32 	%f113, %f106, 0f32A57060, %f112;
	mov.b32 	%r83, %f109;
	shl.b32 	%r84, %r83, 23;
	mov.b32 	%f114, %r84;
	ex2.approx.ftz.f32 	%f115, %f113;
	fma.rn.f32 	%f210, %f115, %f114, %f104;
	add.s32 	%r126, %r82, %r2;
	setp.lt.s32 	%p26, %r126, %r34;
	@%p26 bra 	$L__BB3_19;
$L__BB3_20:
	setp.lt.u32 	%p27, %r2, 64;
	st.shared.f32 	[%r12], %f210;
	@%p27 bra 	$L__BB3_25;
	mov.u32 	%r128, %r2;
$L__BB3_22:
	shr.u32 	%r25, %r128, 1;
	bar.sync 	0;
	setp.ge.u32 	%p28, %r131, %r25;
	@%p28 bra 	$L__BB3_24;
	shl.b32 	%r85, %r25, 2;
	add.s32 	%r86, %r12, %r85;
	ld.shared.f32 	%f116, [%r86];
	add.f32 	%f210, %f210, %f116;
	st.shared.f32 	[%r12], %f210;
$L__BB3_24:
	setp.gt.u32 	%p29, %r128, 127;
	mov.u32 	%r128, %r25;
	@%p29 bra 	$L__BB3_22;
$L__BB3_25:
	setp.gt.u32 	%p30, %r131, 31;
	@%p30 bra 	$L__BB3_27;
	mov.b32 	%r87, %f210;
	shfl.sync.down.b32	%r88|%p31, %r87, 16, 31, -1;
	mov.b32 	%f117, %r88;
	add.f32 	%f118, %f210, %f117;
	mov.b32 	%r89, %f118;
	shfl.sync.down.b32	%r90|%p32, %r89, 8, 31, -1;
	mov.b32 	%f119, %r90;
	add.f32 	%f120, %f118, %f119;
	mov.b32 	%r91, %f120;
	shfl.sync.down.b32	%r92|%p33, %r91, 4, 31, -1;
	mov.b32 	%f121, %r92;
	add.f32 	%f122, %f120, %f121;
	mov.b32 	%r93, %f122;
	shfl.sync.down.b32	%r94|%p34, %r93, 2, 31, -1;
	mov.b32 	%f123, %r94;
	add.f32 	%f124, %f122, %f123;
	mov.b32 	%r95, %f124;
	shfl.sync.down.b32	%r96|%p35, %r95, 1, 31, -1;
	mov.b32 	%f125, %r96;
	add.f32 	%f210, %f124, %f125;
$L__BB3_27:
	not.pred 	%p36, %p43;
	@%p36 bra 	$L__BB3_29;
	st.shared.f32 	[shmem_reduce], %f210;
$L__BB3_29:
	setp.ge.s32 	%p37, %r131, %r34;
	bar.sync 	0;
	ld.shared.f32 	%f126, [shmem_reduce];
	rcp.rn.f32 	%f27, %f126;
	@%p37 bra 	$L__BB3_35;
	add.s32 	%r97, %r131, %r2;
	max.s32 	%r98, %r34, %r97;
	setp.lt.s32 	%p38, %r97, %r34;
	selp.u32 	%r99, 1, 0, %p38;
	add.s32 	%r100, %r97, %r99;
	sub.s32 	%r101, %r98, %r100;
	div.u32 	%r102, %r101, %r2;
	add.s32 	%r26, %r102, %r99;
	and.b32  	%r103, %r26, 3;
	setp.eq.s32 	%p39, %r103, 3;
	@%p39 bra 	$L__BB3_33;
	add.s32 	%r104, %r26, 1;
	and.b32  	%r105, %r104, 3;
	mul.wide.u32 	%rd44, %r131, 4;
	add.s64 	%rd13, %rd1, %rd44;
	shl.b64 	%rd73, %rd3, 2;
	mul.wide.u32 	%rd15, %r2, 4;
	add.s64 	%rd16, %rd2, %rd44;
	neg.s32 	%r129, %r105;
	mad.lo.s32 	%r131, %r2, %r105, %r131;
$L__BB3_32:
	.pragma "nounroll";
	add.s64 	%rd45, %rd16, %rd73;
	ld.global.f32 	%f127, [%rd45];
	sub.f32 	%f128, %f127, %f13;
	fma.rn.f32 	%f129, %f128, 0f3BBB989D, 0f3F000000;
	cvt.sat.f32.f32 	%f130, %f129;
	mov.f32 	%f131, 0f4B400001;
	mov.f32 	%f132, 0f437C0000;
	fma.rm.f32 	%f133, %f130, %f132, %f131;
	add.f32 	%f134, %f133, 0fCB40007F;
	neg.f32 	%f135, %f134;
	fma.rn.f32 	%f136, %f128, 0f3FB8AA3B, %f135;
	fma.rn.f32 	%f137, %f128, 0f32A57060, %f136;
	mov.b32 	%r106, %f133;
	shl.b32 	%r107, %r106, 23;
	mov.b32 	%f138, %r107;
	ex2.approx.ftz.f32 	%f139, %f137;
	mul.f32 	%f140, %f139, %f138;
	mul.f32 	%f141, %f27, %f140;
	add.s64 	%rd46, %rd13, %rd73;
	st.global.f32 	[%rd46], %f141;
	add.s64 	%rd73, %rd73, %rd15;
	add.s32 	%r129, %r129, 1;
	setp.ne.s32 	%p40, %r129, 0;
	@%p40 bra 	$L__BB3_32;
$L__BB3_33:
	setp.lt.u32 	%p41, %r26, 3;
	@%p41 bra 	$L__BB3_35;
$L__BB3_34:
	cvt.u64.u32 	%rd47, %r131;
	mul.wide.u32 	%rd48, %r131, 4;
	add.s64 	%rd49, %rd4, %rd48;
	ld.global.f32 	%f142, [%rd49];
	sub.f32 	%f143, %f142, %f13;
	fma.rn.f32 	%f144, %f143, 0f3BBB989D, 0f3F000000;
	cvt.sat.f32.f32 	%f145, %f144;
	mov.f32 	%f146, 0f4B400001;
	mov.f32 	%f147, 0f437C0000;
	fma.rm.f32 	%f148, %f145, %f147, %f146;
	add.f32 	%f149, %f148, 0fCB40007F;
	neg.f32 	%f150, %f149;
	fma.rn.f32 	%f151, %f143, 0f3FB8AA3B, %f150;
	fma.rn.f32 	%f152, %f143, 0f32A57060, %f151;
	mov.b32 	%r108, %f148;
	shl.b32 	%r109, %r108, 23;
	mov.b32 	%f153, %r109;
	ex2.approx.ftz.f32 	%f154, %f152;
	mul.f32 	%f155, %f154, %f153;
	mul.f32 	%f156, %f27, %f155;
	add.s64 	%rd50, %rd47, %rd3;
	shl.b64 	%rd51, %rd50, 2;
	add.s64 	%rd52, %rd1, %rd51;
	st.global.f32 	[%rd52], %f156;
	add.s32 	%r110, %r131, %r2;
	cvt.u64.u32 	%rd53, %r110;
	mul.wide.u32 	%rd54, %r110, 4;
	add.s64 	%rd55, %rd4, %rd54;
	ld.global.f32 	%f157, [%rd55];
	sub.f32 	%f158, %f157, %f13;
	fma.rn.f32 	%f159, %f158, 0f3BBB989D, 0f3F000000;
	cvt.sat.f32.f32 	%f160, %f159;
	fma.rm.f32 	%f161, %f160, %f147, %f146;
	add.f32 	%f162, %f161, 0fCB40007F;
	neg.f32 	%f163, %f162;
	fma.rn.f32 	%f164, %f158, 0f3FB8AA3B, %f163;
	fma.rn.f32 	%f165, %f158, 0f32A57060, %f164;
	mov.b32 	%r111, %f161;
	shl.b32 	%r112, %r111, 23;
	mov.b32 	%f166, %r112;
	ex2.approx.ftz.f32 	%f167, %f165;
	mul.f32 	%f168, %f167, %f166;
	mul.f32 	%f169, %f27, %f168;
	add.s64 	%rd56, %rd53, %rd3;
	shl.b64 	%rd57, %rd56, 2;
	add.s64 	%rd58, %rd1, %rd57;
	st.global.f32 	[%rd58], %f169;
	add.s32 	%r113, %r110, %r2;
	cvt.u64.u32 	%rd59, %r113;
	mul.wide.u32 	%rd60, %r113, 4;
	add.s64 	%rd61, %rd4, %rd60;
	ld.global.f32 	%f170, [%rd61];
	sub.f32 	%f171, %f170, %f13;
	fma.rn.f32 	%f172, %f171, 0f3BBB989D, 0f3F000000;
	cvt.sat.f32.f32 	%f173, %f172;
	fma.rm.f32 	%f174, %f173, %f147, %f146;
	add.f32 	%f175, %f174, 0fCB40007F;
	neg.f32 	%f176, %f175;
	fma.rn.f32 	%f177, %f171, 0f3FB8AA3B, %f176;
	fma.rn.f32 	%f178, %f171, 0f32A57060, %f177;
	mov.b32 	%r114, %f174;
	shl.b32 	%r115, %r114, 23;
	mov.b32 	%f179, %r115;
	ex2.approx.ftz.f32 	%f180, %f178;
	mul.f32 	%f181, %f180, %f179;
	mul.f32 	%f182, %f27, %f181;
	add.s64 	%rd62, %rd59, %rd3;
	shl.b64 	%rd63, %rd62, 2;
	add.s64 	%rd64, %rd1, %rd63;
	st.global.f32 	[%rd64], %f182;
	add.s32 	%r116, %r113, %r2;
	cvt.u64.u32 	%rd65, %r116;
	mul.wide.u32 	%rd66, %r116, 4;
	add.s64 	%rd67, %rd4, %rd66;
	ld.global.f32 	%f183, [%rd67];
	sub.f32 	%f184, %f183, %f13;
	fma.rn.f32 	%f185, %f184, 0f3BBB989D, 0f3F000000;
	cvt.sat.f32.f32 	%f186, %f185;
	fma.rm.f32 	%f187, %f186, %f147, %f146;
	add.f32 	%f188, %f187, 0fCB40007F;
	neg.f32 	%f189, %f188;
	fma.rn.f32 	%f190, %f184, 0f3FB8AA3B, %f189;
	fma.rn.f32 	%f191, %f184, 0f32A57060, %f190;
	mov.b32 	%r117, %f187;
	shl.b32 	%r118, %r117, 23;
	mov.b32 	%f192, %r118;
	ex2.approx.ftz.f32 	%f193, %f191;
	mul.f32 	%f194, %f193, %f192;
	mul.f32 	%f195, %f27, %f194;
	add.s64 	%rd68, %rd65, %rd3;
	shl.b64 	%rd69, %rd68, 2;
	add.s64 	%rd70, %rd1, %rd69;
	st.global.f32 	[%rd70], %f195;
	add.s32 	%r131, %r116, %r2;
	setp.lt.s32 	%p42, %r131, %r34;
	@%p42 bra 	$L__BB3_34;
$L__BB3_35:
	ret;

}
	// .globl	_Z17softmax_v2_kernelILb1EEvPKfPfii
.visible .entry _Z17softmax_v2_kernelILb1EEvPKfPfii(
	.param .u64 .ptr .align 1 _Z17softmax_v2_kernelILb1EEvPKfPfii_param_0,
	.param .u64 .ptr .align 1 _Z17softmax_v2_kernelILb1EEvPKfPfii_param_1,
	.param .u32 _Z17softmax_v2_kernelILb1EEvPKfPfii_param_2,
	.param .u32 _Z17softmax_v2_kernelILb1EEvPKfPfii_param_3
)
{
	.reg .pred 	%p<44>;
	.reg .b32 	%r<122>;
	.reg .b32 	%f<159>;
	.reg .b64 	%rd<63>;

	ld.param.u64 	%rd18, [_Z17softmax_v2_kernelILb1EEvPKfPfii_param_0];
	ld.param.u64 	%rd19, [_Z17softmax_v2_kernelILb1EEvPKfPfii_param_1];
	ld.param.u32 	%r35, [_Z17softmax_v2_kernelILb1EEvPKfPfii_param_3];
	cvta.to.global.u64 	%rd1, %rd18;
	cvta.to.global.u64 	%rd2, %rd19;
	mov.u32 	%r121, %tid.x;
	mov.u32 	%r2, %ntid.x;
	mov.u32 	%r36, %ctaid.y;
	mul.lo.s32 	%r3, %r35, %r36;
	cvt.s64.s32 	%rd3, %r3;
	mul.wide.s32 	%rd20, %r3, 4;
	add.s64 	%rd4, %rd1, %rd20;
	setp.ge.s32 	%p2, %r121, %r35;
	mov.f32 	%f148, 0fFF800000;
	@%p2 bra 	$L__BB4_6;
	add.s32 	%r37, %r121, %r2;
	max.u32 	%r38, %r35, %r37;
	setp.lt.u32 	%p3, %r37, %r35;
	selp.u32 	%r39, 1, 0, %p3;
	add.s32 	%r40, %r37, %r39;
	sub.s32 	%r41, %r38, %r40;
	div.u32 	%r42, %r41, %r2;
	add.s32 	%r4, %r42, %r39;
	and.b32  	%r43, %r4, 3;
	setp.eq.s32 	%p4, %r43, 3;
	mov.f32 	%f148, 0fFF800000;
	mov.u32 	%r111, %r121;
	@%p4 bra 	$L__BB4_4;
	mul.wide.u32 	%rd22, %r121, 4;
	add.s64 	%rd23, %rd20, %rd22;
	add.s64 	%rd60, %rd1, %rd23;
	mul.wide.u32 	%rd6, %r2, 4;
	add.s32 	%r44, %r4, 1;
	and.b32  	%r45, %r44, 3;
	neg.s32 	%r109, %r45;
	mov.f32 	%f148, 0fFF800000;
	mov.u32 	%r111, %r121;
$L__BB4_3:
	.pragma "nounroll";
	ld.global.f32 	%f32, [%rd60];
	max.f32 	%f148, %f148, %f32;
	add.s32 	%r111, %r111, %r2;
	add.s64 	%rd60, %rd60, %rd6;
	add.s32 	%r109, %r109, 1;
	setp.ne.s32 	%p5, %r109, 0;
	@%p5 bra 	$L__BB4_3;
$L__BB4_4:
	setp.lt.u32 	%p6, %r4, 3;
	@%p6 bra 	$L__BB4_6;
$L__BB4_5:
	mul.wide.u32 	%rd24, %r111, 4;
	add.s64 	%rd25, %rd4, %rd24;
	ld.global.f32 	%f33, [%rd25];
	max.f32 	%f34, %f148, %f33;
	add.s32 	%r46, %r111, %r2;
	mul.wide.u32 	%rd26, %r46, 4;
	add.s64 	%rd27, %rd4, %rd26;
	ld.global.f32 	%f35, [%rd27];
	max.f32 	%f36, %f34, %f35;
	add.s32 	%r47, %r46, %r2;
	mul.wide.u32 	%rd28, %r47, 4;
	add.s64 	%rd29, %rd4, %rd28;
	ld.global.f32 	%f37, [%rd29];
	max.f32 	%f38, %f36, %f37;
	add.s32 	%r48, %r47, %r2;
	mul.wide.u32 	%rd30, %r48, 4;
	add.s64 	%rd31, %rd4, %rd30;
	ld.global.f32 	%f39, [%rd31];
	max.f32 	%f148, %f38, %f39;
	add.s32 	%r111, %r48, %r2;
	setp.lt.s32 	%p7, %r111, %r35;
	@%p7 bra 	$L__BB4_5;
$L__BB4_6:
	shl.b32 	%r49, %r121, 2;
	mov.u32 	%r50, shmem_reduce;
	add.s32 	%r13, %r50, %r49;
	st.shared.f32 	[%r13], %f148;
	setp.lt.u32 	%p8, %r2, 64;
	@%p8 bra 	$L__BB4_11;
	mov.u32 	%r113, %r2;
$L__BB4_8:
	shr.u32 	%r15, %r113, 1;
	bar.sync 	0;
	setp.ge.u32 	%p9, %r121, %r15;
	@%p9 bra 	$L__BB4_10;
	shl.b32 	%r51, %r15, 2;
	add.s32 	%r52, %r13, %r51;
	ld.shared.f32 	%f40, [%r52];
	max.f32 	%f148, %f148, %f40;
	st.shared.f32 	[%r13], %f148;
$L__BB4_10:
	setp.gt.u32 	%p10, %r113, 127;
	mov.u32 	%r113, %r15;
	@%p10 bra 	$L__BB4_8;
$L__BB4_11:
	setp.gt.u32 	%p12, %r121, 31;
	mov.pred 	%p43, 0;
	@%p12 bra 	$L__BB4_14;
	mov.b32 	%r53, %f148;
	shfl.sync.down.b32	%r54|%p14, %r53, 16, 31, -1;
	mov.b32 	%f41, %r54;
	max.f32 	%f42, %f148, %f41;
	mov.b32 	%r55, %f42;
	shfl.sync.down.b32	%r56|%p15, %r55, 8, 31, -1;
	mov.b32 	%f43, %r56;
	max.f32 	%f44, %f42, %f43;
	mov.b32 	%r57, %f44;
	shfl.sync.down.b32	%r58|%p16, %r57, 4, 31, -1;
	mov.b32 	%f45, %r58;
	max.f32 	%f46, %f44, %f45;
	mov.b32 	%r59, %f46;
	shfl.sync.down.b32	%r60|%p17, %r59, 2, 31, -1;
	mov.b32 	%f47, %r60;
	max.f32 	%f48, %f46, %f47;
	mov.b32 	%r61, %f48;
	shfl.sync.down.b32	%r62|%p18, %r61, 1, 31, -1;
	mov.b32 	%f49, %r62;
	max.f32 	%f12, %f48, %f49;
	setp.ne.s32 	%p19, %r121, 0;
	@%p19 bra 	$L__BB4_14;
	st.shared.f32 	[shmem_reduce], %f12;
	mov.pred 	%p43, -1;
$L__BB4_14:
	shl.b64 	%rd32, %rd3, 2;
	add.s64 	%rd9, %rd2, %rd32;
	setp.ge.s32 	%p21, %r121, %r35;
	bar.sync 	0;
	mov.f32 	%f156, 0f00000000;
	ld.shared.f32 	%f13, [shmem_reduce];
	@%p21 bra 	$L__BB4_20;
	add.s32 	%r63, %r121, %r2;
	max.s32 	%r64, %r35, %r63;
	setp.lt.s32 	%p22, %r63, %r35;
	selp.u32 	%r65, 1, 0, %p22;
	add.s32 	%r66, %r63, %r65;
	sub.s32 	%r67, %r64, %r66;
	div.u32 	%r68, %r67, %r2;
	add.s32 	%r16, %r68, %r65;
	and.b32  	%r69, %r16, 3;
	setp.eq.s32 	%p23, %r69, 3;
	mov.f32 	%f156, 0f00000000;
	mov.u32 	%r116, %r121;
	@%p23 bra 	$L__BB4_18;
	mul.wide.u32 	%rd34, %r121, 4;
	add.s64 	%rd61, %rd20, %rd34;
	mul.wide.u32 	%rd11, %r2, 4;
	add.s32 	%r70, %r16, 1;
	and.b32  	%r71, %r70, 3;
	neg.s32 	%r114, %r71;
	mov.f32 	%f156, 0f00000000;
	mov.u32 	%r116, %r121;
$L__BB4_17:
	.pragma "nounroll";
	add.s64 	%rd35, %rd1, %rd61;
	ld.global.f32 	%f54, [%rd35];
	sub.f32 	%f55, %f54, %f13;
	fma.rn.f32 	%f56, %f55, 0f3BBB989D, 0f3F000000;
	cvt.sat.f32.f32 	%f57, %f56;
	mov.f32 	%f58, 0f4B400001;
	mov.f32 	%f59, 0f437C0000;
	fma.rm.f32 	%f60, %f57, %f59, %f58;
	add.f32 	%f61, %f60, 0fCB40007F;
	neg.f32 	%f62, %f61;
	fma.rn.f32 	%f63, %f55, 0f3FB8AA3B, %f62;
	fma.rn.f32 	%f64, %f55, 0f32A57060, %f63;
	mov.b32 	%r72, %f60;
	shl.b32 	%r73, %r72, 23;
	mov.b32 	%f65, %r73;
	ex2.approx.ftz.f32 	%f66, %f64;
	mul.f32 	%f67, %f66, %f65;
	add.f32 	%f156, %f156, %f67;
	add.s64 	%rd36, %rd2, %rd61;
	st.global.f32 	[%rd36], %f67;
	add.s32 	%r116, %r116, %r2;
	add.s64 	%rd61, %rd61, %rd11;
	add.s32 	%r114, %r114, 1;
	setp.ne.s32 	%p24, %r114, 0;
	@%p24 bra 	$L__BB4_17;
$L__BB4_18:
	setp.lt.u32 	%p25, %r16, 3;
	@%p25 bra 	$L__BB4_20;
$L__BB4_19:
	mul.wide.u32 	%rd37, %r116, 4;
	add.s64 	%rd38, %rd4, %rd37;
	ld.global.f32 	%f68, [%rd38];
	sub.f32 	%f69, %f68, %f13;
	fma.rn.f32 	%f70, %f69, 0f3BBB989D, 0f3F000000;
	cvt.sat.f32.f32 	%f71, %f70;
	mov.f32 	%f72, 0f4B400001;
	mov.f32 	%f73, 0f437C0000;
	fma.rm.f32 	%f74, %f71, %f73, %f72;
	add.f32 	%f75, %f74, 0fCB40007F;
	neg.f32 	%f76, %f75;
	fma.rn.f32 	%f77, %f69, 0f3FB8AA3B, %f76;
	fma.rn.f32 	%f78, %f69, 0f32A57060, %f77;
	mov.b32 	%r74, %f74;
	shl.b32 	%r75, %r74, 23;
	mov.b32 	%f79, %r75;
	ex2.approx.ftz.f32 	%f80, %f78;
	mul.f32 	%f81, %f80, %f79;
	add.f32 	%f82, %f156, %f81;
	add.s64 	%rd39, %rd9, %rd37;
	st.global.f32 	[%rd39], %f81;
	add.s32 	%r76, %r116, %r2;
	mul.wide.u32 	%rd40, %r76, 4;
	add.s64 	%rd41, %rd4, %rd40;
	ld.global.f32 	%f83, [%rd41];
	sub.f32 	%f84, %f83, %f13;
	fma.rn.f32 	%f85, %f84, 0f3BBB989D, 0f3F000000;
	cvt.sat.f32.f32 	%f86, %f85;
	fma.rm.f32 	%f87, %f86, %f73, %f72;
	add.f32 	%f88, %f87, 0fCB40007F;
	neg.f32 	%f89, %f88;
	fma.rn.f32 	%f90, %f84, 0f3FB8AA3B, %f89;
	fma.rn.f32 	%f91, %f84, 0f32A57060, %f90;
	mov.b32 	%r77, %f87;
	shl.b32 	%r78, %r77, 23;
	mov.b32 	%f92, %r78;
	ex2.approx.ftz.f32 	%f93, %f91;
	mul.f32 	%f94, %f93, %f92;
	add.f32 	%f95, %f82, %f94;
	add.s64 	%rd42, %rd9, %rd40;
	st.global.f32 	[%rd42], %f94;
	add.s32 	%r79, %r76, %r2;
	mul.wide.u32 	%rd43, %r79, 4;
	add.s64 	%rd44, %rd4, %rd43;
	ld.global.f32 	%f96, [%rd44];
	sub.f32 	%f97, %f96, %f13;
	fma.rn.f32 	%f98, %f97, 0f3BBB989D, 0f3F000000;
	cvt.sat.f32.f32 	%f99, %f98;
	fma.rm.f32 	%f100, %f99, %f73, %f72;
	add.f32 	%f101, %f100, 0fCB40007F;
	neg.f32 	%f102, %f101;
	fma.rn.f32 	%f103, %f97, 0f3FB8AA3B, %f102;
	fma.rn.f32 	%f104, %f97, 0f32A57060, %f103;
	mov.b32 	%r80, %f100;
	shl.b32 	%r81, %r80, 23;
	mov.b32 	%f105, %r81;
	ex2.approx.ftz.f32 	%f106, %f104;
	mul.f32 	%f107, %f106, %f105;
	add.f32 	%f108, %f95, %f107;
	add.s64 	%rd45, %rd9, %rd43;
	st.global.f32 	[%rd45], %f107;
	add.s32 	%r82, %r79, %r2;
	mul.wide.u32 	%rd46, %r82, 4;
	add.s64 	%rd47, %rd4, %rd46;
	ld.global.f32 	%f109, [%rd47];
	sub.f32 	%f110, %f109, %f13;
	fma.rn.f32 	%f111, %f110, 0f3BBB989D, 0f3F000000;
	cvt.sat.f32.f32 	%f112, %f111;
	fma.rm.f32 	%f113, %f112, %f73, %f72;
	add.f32 	%f114, %f113, 0fCB40007F;
	neg.f32 	%f115, %f114;
	fma.rn.f32 	%f116, %f110, 0f3FB8AA3B, %f115;
	fma.rn.f32 	%f117, %f110, 0f32A57060, %f116;
	mov.b32 	%r83, %f113;
	shl.b32 	%r84, %r83, 23;
	mov.b32 	%f118, %r84;
	ex2.approx.ftz.f32 	%f119, %f117;
	mul.f32 	%f120, %f119, %f118;
	add.f32 	%f156, %f108, %f120;
	add.s64 	%rd48, %rd9, %rd46;
	st.global.f32 	[%rd48], %f120;
	add.s32 	%r116, %r82, %r2;
	setp.lt.s32 	%p26, %r116, %r35;
	@%p26 bra 	$L__BB4_19;
$L__BB4_20:
	setp.lt.u32 	%p27, %r2, 64;
	st.shared.f32 	[%r13], %f156;
	@%p27 bra 	$L__BB4_25;
	mov.u32 	%r118, %r2;
$L__BB4_22:
	shr.u32 	%r26, %r118, 1;
	bar.sync 	0;
	setp.ge.u32 	%p28, %r121, %r26;
	@%p28 bra 	$L__BB4_24;
	shl.b32 	%r85, %r26, 2;
	add.s32 	%r86, %r13, %r85;
	ld.shared.f32 	%f121, [%r86];
	add.f32 	%f156, %f156, %f121;
	st.shared.f32 	[%r13], %f156;
$L__BB4_24:
	setp.gt.u32 	%p29, %r118, 127;
	mov.u32 	%r118, %r26;
	@%p29 bra 	$L__BB4_22;
$L__BB4_25:
	setp.gt.u32 	%p30, %r121, 31;
	@%p30 bra 	$L__BB4_27;
	mov.b32 	%r87, %f156;
	shfl.sync.down.b32	%r88|%p31, %r87, 16, 31, -1;
	mov.b32 	%f122, %r88;
	add.f32 	%f123, %f156, %f122;
	mov.b32 	%r89, %f123;
	shfl.sync.down.b32	%r90|%p32, %r89, 8, 31, -1;
	mov.b32 	%f124, %r90;
	add.f32 	%f125, %f123, %f124;
	mov.b32 	%r91, %f125;
	shfl.sync.down.b32	%r92|%p33, %r91, 4, 31, -1;
	mov.b32 	%f126, %r92;
	add.f32 	%f127, %f125, %f126;
	mov.b32 	%r93, %f127;
	shfl.sync.down.b32	%r94|%p34, %r93, 2, 31, -1;
	mov.b32 	%f128, %r94;
	add.f32 	%f129, %f127, %f128;
	mov.b32 	%r95, %f129;
	shfl.sync.down.b32	%r96|%p35, %r95, 1, 31, -1;
	mov.b32 	%f130, %r96;
	add.f32 	%f156, %f129, %f130;
$L__BB4_27:
	not.pred 	%p36, %p43;
	@%p36 bra 	$L__BB4_29;
	st.shared.f32 	[shmem_reduce], %f156;
$L__BB4_29:
	setp.ge.s32 	%p37, %r121, %r35;
	bar.sync 	0;
	ld.shared.f32 	%f131, [shmem_reduce];
	rcp.rn.f32 	%f27, %f131;
	@%p37 bra 	$L__BB4_35;
	add.s32 	%r97, %r121, %r2;
	max.s32 	%r98, %r35, %r97;
	setp.lt.s32 	%p38, %r97, %r35;
	selp.u32 	%r99, 1, 0, %p38;
	add.s32 	%r100, %r97, %r99;
	sub.s32 	%r101, %r98, %r100;
	div.u32 	%r102, %r101, %r2;
	add.s32 	%r27, %r102, %r99;
	and.b32  	%r103, %r27, 3;
	setp.eq.s32 	%p39, %r103, 3;
	@%p39 bra 	$L__BB4_33;
	add.s32 	%r104, %r27, 1;
	and.b32  	%r105, %r104, 3;
	mul.wide.u32 	%rd50, %r121, 4;
	add.s64 	%rd51, %rd20, %rd50;
	add.s64 	%rd62, %rd2, %rd51;
	mul.wide.u32 	%rd15, %r2, 4;
	neg.s32 	%r119, %r105;
	mad.lo.s32 	%r121, %r2, %r105, %r121;
$L__BB4_32:
	.pragma "nounroll";
	ld.global.f32 	%f132, [%rd62];
	mul.f32 	%f133, %f27, %f132;
	st.global.f32 	[%rd62], %f133;
	add.s64 	%rd62, %rd62, %rd15;
	add.s32 	%r119, %r119, 1;
	setp.ne.s32 	%p40, %r119, 0;
	@%p40 bra 	$L__BB4_32;
$L__BB4_33:
	setp.lt.u32 	%p41, %r27, 3;
	@%p41 bra 	$L__BB4_35;
$L__BB4_34:
	mul.wide.u32 	%rd52, %r121, 4;
	add.s64 	%rd53, %rd9, %rd52;
	ld.global.f32 	%f134, [%rd53];
	mul.f32 	%f135, %f27, %f134;
	st.global.f32 	[%rd53], %f135;
	add.s32 	%r106, %r121, %r2;
	mul.wide.u32 	%rd54, %r106, 4;
	add.s64 	%rd55, %rd9, %rd54;
	ld.global.f32 	%f136, [%rd55];
	mul.f32 	%f137, %f27, %f136;
	st.global.f32 	[%rd55], %f137;
	add.s32 	%r107, %r106, %r2;
	mul.wide.u32 	%rd56, %r107, 4;
	add.s64 	%rd57, %rd9, %rd56;
	ld.global.f32 	%f138, [%rd57];
	mul.f32 	%f139, %f27, %f138;
	st.global.f32 	[%rd57], %f139;
	add.s32 	%r108, %r107, %r2;
	mul.wide.u32 	%rd58, %r108, 4;
	add.s64 	%rd59, %rd9, %rd58;
	ld.global.f32 	%f140, [%rd59];
	mul.f32 	%f141, %f27, %f140;
	st.global.f32 	[%rd59], %f141;
	add.s32 	%r121, %r108, %r2;
	setp.lt.s32 	%p42, %r121, %r35;
	@%p42 bra 	$L__BB4_34;
$L__BB4_35:
	ret;

}
	// .globl	_Z23softmax_v3_kernel_pass1PKfPfiii
.visible .entry _Z23softmax_v3_kernel_pass1PKfPfiii(
	.param .u64 .ptr .align 1 _Z23softmax_v3_kernel_pass1PKfPfiii_param_0,
	.param .u64 .ptr .align 1 _Z23softmax_v3_kernel_pass1PKfPfiii_param_1,
	.param .u32 _Z23softmax_v3_kernel_pass1PKfPfiii_param_2,
	.param .u32 _Z23softmax_v3_kernel_pass1PKfPfiii_param_3,
	.param .u32 _Z23softmax_v3_kernel_pass1PKfPfiii_param_4
)
{
	.reg .pred 	%p<24>;
	.reg .b32 	%r<122>;
	.reg .b32 	%f<367>;
	.reg .b64 	%rd<34>;

	ld.param.u64 	%rd10, [_Z23softmax_v3_kernel_pass1PKfPfiii_param_0];
	ld.param.u64 	%rd11, [_Z23softmax_v3_kernel_pass1PKfPfiii_param_1];
	ld.param.u32 	%r21, [_Z23softmax_v3_kernel_pass1PKfPfiii_param_2];
	ld.param.u32 	%r22, [_Z23softmax_v3_kernel_pass1PKfPfiii_param_3];
	ld.param.u32 	%r20, [_Z23softmax_v3_kernel_pass1PKfPfiii_param_4];
	cvta.to.global.u64 	%rd1, %rd10;
	cvta.to.global.u64 	%rd12, %rd11;
	mov.u32 	%r1, %tid.x;
	mov.u32 	%r120, %ntid.x;
	mov.u32 	%r23, %ctaid.x;
	mov.u32 	%r24, %ctaid.y;
	mul.lo.s32 	%r25, %r22, %r24;
	mad.lo.s32 	%r26, %r20, %r23, %r25;
	cvt.s64.s32 	%rd2, %r26;
	mul.wide.u32 	%rd13, %r24, 4;
	add.s64 	%rd3, %rd12, %rd13;
	mul.wide.s32 	%rd4, %r21, 4;
	setp.ge.s32 	%p1, %r1, %r20;
	mov.f32 	%f363, 0f00000000;
	mov.f32 	%f362, 0fFF800000;
	@%p1 bra 	$L__BB5_6;
	add.s32 	%r27, %r1, %r120;
	max.u32 	%r28, %r20, %r27;
	setp.lt.u32 	%p2, %r27, %r20;
	selp.u32 	%r29, 1, 0, %p2;
	add.s32 	%r30, %r27, %r29;
	sub.s32 	%r31, %r28, %r30;
	div.u32 	%r32, %r31, %r120;
	add.s32 	%r3, %r32, %r29;
	and.b32  	%r33, %r3, 3;
	setp.eq.s32 	%p3, %r33, 3;
	mov.f32 	%f362, 0fFF800000;
	mov.f32 	%f363, 0f00000000;
	mov.u32 	%r118, %r1;
	@%p3 bra 	$L__BB5_4;
	cvt.u64.u32 	%rd14, %r1;
	add.s64 	%rd15, %rd2, %rd14;
	shl.b64 	%rd16, %rd15, 2;
	add.s64 	%rd33, %rd1, %rd16;
	mul.wide.u32 	%rd6, %r120, 4;
	add.s32 	%r34, %r3, 1;
	and.b32  	%r35, %r34, 3;
	neg.s32 	%r116, %r35;
	mov.f32 	%f351, 0fFF800000;
	mov.f32 	%f363, 0f00000000;
	mov.u32 	%r118, %r1;
$L__BB5_3:
	.pragma "nounroll";
	ld.global.f32 	%f37, [%rd33];
	max.f32 	%f362, %f351, %f37;
	sub.f32 	%f38, %f351, %f362;
	fma.rn.f32 	%f39, %f38, 0f3BBB989D, 0f3F000000;
	cvt.sat.f32.f32 	%f40, %f39;
	mov.f32 	%f41, 0f4B400001;
	mov.f32 	%f42, 0f437C0000;
	fma.rm.f32 	%f43, %f40, %f42, %f41;
	add.f32 	%f44, %f43, 0fCB40007F;
	neg.f32 	%f45, %f44;
	fma.rn.f32 	%f46, %f38, 0f3FB8AA3B, %f45;
	fma.rn.f32 	%f47, %f38, 0f32A57060, %f46;
	mov.b32 	%r36, %f43;
	shl.b32 	%r37, %r36, 23;
	mov.b32 	%f48, %r37;
	ex2.approx.ftz.f32 	%f49, %f47;
	mul.f32 	%f50, %f49, %f48;
	mul.f32 	%f51, %f363, %f50;
	sub.f32 	%f52, %f37, %f362;
	fma.rn.f32 	%f53, %f52, 0f3BBB989D, 0f3F000000;
	cvt.sat.f32.f32 	%f54, %f53;
	fma.rm.f32 	%f55, %f54, %f42, %f41;
	add.f32 	%f56, %f55, 0fCB40007F;
	neg.f32 	%f57, %f56;
	fma.rn.f32 	%f58, %f52, 0f3FB8AA3B, %f57;
	fma.rn.f32 	%f59, %f52, 0f32A57060, %f58;
	mov.b32 	%r38, %f55;
	shl.b32 	%r39, %r38, 23;
	mov.b32 	%f60, %r39;
	ex2.approx.ftz.f32 	%f61, %f59;
	fma.rn.f32 	%f363, %f61, %f60, %f51;
	add.s32 	%r118, %r118, %r120;
	add.s64 	%rd33, %rd33, %rd6;
	add.s32 	%r116, %r116, 1;
	setp.ne.s32 	%p4, %r116, 0;
	mov.f32 	%f351, %f362;
	@%p4 bra 	$L__BB5_3;
$L__BB5_4:
	setp.lt.u32 	%p5, %r3, 3;
	@%p5 bra 	$L__BB5_6;
$L__BB5_5:
	cvt.u64.u32 	%rd17, %r118;
	add.s64 	%rd18, %rd17, %rd2;
	shl.b64 	%rd19, %rd18, 2;
	add.s64 	%rd20, %rd1, %rd19;
	ld.global.f32 	%f62, [%rd20];
	max.f32 	%f63, %f362, %f62;
	sub.f32 	%f64, %f362, %f63;
	fma.rn.f32 	%f65, %f64, 0f3BBB989D, 0f3F000000;
	cvt.sat.f32.f32 	%f66, %f65;
	mov.f32 	%f67, 0f4B400001;
	mov.f32 	%f68, 0f437C0000;
	fma.rm.f32 	%f69, %f66, %f68, %f67;
	add.f32 	%f70, %f69, 0fCB40007F;
	neg.f32 	%f71, %f70;
	fma.rn.f32 	%f72, %f64, 0f3FB8AA3B, %f71;
	fma.rn.f32 	%f73, %f64, 0f32A57060, %f72;
	mov.b32 	%r40, %f69;
	shl.b32 	%r41, %r40, 23;
	mov.b32 	%f74, %r41;
	ex2.approx.ftz.f32 	%f75, %f73;
	mul.f32 	%f76, %f75, %f74;
	mul.f32 	%f77, %f363, %f76;
	sub.f32 	%f78, %f62, %f63;
	fma.rn.f32 	%f79, %f78, 0f3BBB989D, 0f3F000000;
	cvt.sat.f32.f32 	%f80, %f79;
	fma.rm.f32 	%f81, %f80, %f68, %f67;
	add.f32 	%f82, %f81, 0fCB40007F;
	neg.f32 	%f83, %f82;
	fma.rn.f32 	%f84, %f78, 0f3FB8AA3B, %f83;
	fma.rn.f32 	%f85, %f78, 0f32A57060, %f84;
	mov.b32 	%r42, %f81;
	shl.b32 	%r43, %r42, 23;
	mov.b32 	%f86, %r43;
	ex2.approx.ftz.f32 	%f87, %f85;
	fma.rn.f32 	%f88, %f87, %f86, %f77;
	add.s32 	%r44, %r118, %r120;
	cvt.u64.u32 	%rd21, %r44;
	add.s64 	%rd22, %rd21, %rd2;
	shl.b64 	%rd23, %rd22, 2;
	add.s64 	%rd24, %rd1, %rd23;
	ld.global.f32 	%f89, [%rd24];
	max.f32 	%f90, %f63, %f89;
	sub.f32 	%f91, %f63, %f90;
	fma.rn.f32 	%f92, %f91, 0f3BBB989D, 0f3F000000;
	cvt.sat.f32.f32 	%f93, %f92;
	fma.rm.f32 	%f94, %f93, %f68, %f67;
	add.f32 	%f95, %f94, 0fCB40007F;
	neg.f32 	%f96, %f95;
	fma.rn.f32 	%f97, %f91, 0f3FB8AA3B, %f96;
	fma.rn.f32 	%f98, %f91, 0f32A57060, %f97;
	mov.b32 	%r45, %f94;
	shl.b32 	%r46, %r45, 23;
	mov.b32 	%f99, %r46;
	ex2.approx.ftz.f32 	%f100, %f98;
	mul.f32 	%f101, %f100, %f99;
	mul.f32 	%f102, %f88, %f101;
	sub.f32 	%f103, %f89, %f90;
	fma.rn.f32 	%f104, %f103, 0f3BBB989D, 0f3F000000;
	cvt.sat.f32.f32 	%f105, %f104;
	fma.rm.f32 	%f106, %f105, %f68, %f67;
	add.f32 	%f107, %f106, 0fCB40007F;
	neg.f32 	%f108, %f107;
	fma.rn.f32 	%f109, %f103, 0f3FB8AA3B, %f108;
	fma.rn.f32 	%f110, %f103, 0f32A57060, %f109;
	mov.b32 	%r47, %f106;
	shl.b32 	%r48, %r47, 23;
	mov.b32 	%f111, %r48;
	ex2.approx.ftz.f32 	%f112, %f110;
	fma.rn.f32 	%f113, %f112, %f111, %f102;
	add.s32 	%r49, %r44, %r120;
	cvt.u64.u32 	%rd25, %r49;
	add.s64 	%rd26, %rd25, %rd2;
	shl.b64 	%rd27, %rd26, 2;
	add.s64 	%rd28, %rd1, %rd27;
	ld.global.f32 	%f114, [%rd28];
	max.f32 	%f115, %f90, %f114;
	sub.f32 	%f116, %f90, %f115;
	fma.rn.f32 	%f117, %f116, 0f3BBB989D, 0f3F000000;
	cvt.sat.f32.f32 	%f118, %f117;
	fma.rm.f32 	%f119, %f118, %f68, %f67;
	add.f32 	%f120, %f119, 0fCB40007F;
	neg.f32 	%f121, %f120;
	fma.rn.f32 	%f122, %f116, 0f3FB8AA3B, %f121;
	fma.rn.f32 	%f123, %f116, 0f32A57060, %f122;
	mov.b32 	%r50, %f119;
	shl.b32 	%r51, %r50, 23;
	mov.b32 	%f124, %r51;
	ex2.approx.ftz.f32 	%f125, %f123;
	mul.f32 	%f126, %f125, %f124;
	mul.f32 	%f127, %f113, %f126;
	sub.f32 	%f128, %f114, %f115;
	fma.rn.f32 	%f129, %f128, 0f3BBB989D, 0f3F000000;
	cvt.sat.f32.f32 	%f130, %f129;
	fma.rm.f32 	%f131, %f130, %f68, %f67;
	add.f32 	%f132, %f131, 0fCB40007F;
	neg.f32 	%f133, %f132;
	fma.rn.f32 	%f134, %f128, 0f3FB8AA3B, %f133;
	fma.rn.f32 	%f135, %f128, 0f32A57060, %f134;
	mov.b32 	%r52, %f131;
	shl.b32 	%r53, %r52, 23;
	mov.b32 	%f136, %r53;
	ex2.approx.ftz.f32 	%f137, %f135;
	fma.rn.f32 	%f138, %f137, %f136, %f127;
	add.s32 	%r54, %r49, %r120;
	cvt.u64.u32 	%rd29, %r54;
	add.s64 	%rd30, %rd29, %rd2;
	shl.b64 	%rd31, %rd30, 2;
	add.s64 	%rd32, %rd1, %rd31;
	ld.global.f32 	%f139, [%rd32];
	max.f32 	%f362, %f115, %f139;
	sub.f32 	%f140, %f115, %f362;
	fma.rn.f32 	%f141, %f140, 0f3BBB989D, 0f3F000000;
	cvt.sat.f32.f32 	%f142, %f141;
	fma.rm.f32 	%f143, %f142, %f68, %f67;
	add.f32 	%f144, %f143, 0fCB40007F;
	neg.f32 	%f145, %f144;
	fma.rn.f32 	%f146, %f140, 0f3FB8AA3B, %f145;
	fma.rn.f32 	%f147, %f140, 0f32A57060, %f146;
	mov.b32 	%r55, %f143;
	shl.b32 	%r56, %r55, 23;
	mov.b32 	%f148, %r56;
	ex2.approx.ftz.f32 	%f149, %f147;
	mul.f32 	%f150, %f149, %f148;
	mul.f32 	%f151, %f138, %f150;
	sub.f32 	%f152, %f139, %f362;
	fma.rn.f32 	%f153, %f152, 0f3BBB989D, 0f3F000000;
	cvt.sat.f32.f32 	%f154, %f153;
	fma.rm.f32 	%f155, %f154, %f68, %f67;
	add.f32 	%f156, %f155, 0fCB40007F;
	neg.f32 	%f157, %f156;
	fma.rn.f32 	%f158, %f152, 0f3FB8AA3B, %f157;
	fma.rn.f32 	%f159, %f152, 0f32A57060, %f158;
	mov.b32 	%r57, %f155;
	shl.b32 	%r58, %r57, 23;
	mov.b32 	%f160, %r58;
	ex2.approx.ftz.f32 	%f161, %f159;
	fma.rn.f32 	%f363, %f161, %f160, %f151;
	add.s32 	%r118, %r54, %r120;
	setp.lt.s32 	%p6, %r118, %r20;
	@%p6 bra 	$L__BB5_5;
$L__BB5_6:
	shl.b32 	%r59, %r1, 2;
	mov.u32 	%r60, max_shared;
	add.s32 	%r12, %r60, %r59;
	st.shared.f32 	[%r12], %f362;
	shl.b32 	%r61, %r120, 2;
	add.s32 	%r13, %r12, %r61;
	st.shared.f32 	[%r13], %f363;
	setp.gt.u32 	%p7, %r120, 63;
	@%p7 bra 	$L__BB5_10;
$L__BB5_7:
	shr.u32 	%r15, %r120, 1;
	bar.sync 	0;
	setp.ge.u32 	%p8, %r1, %r15;
	@%p8 bra 	$L__BB5_9;
	shl.b32 	%r62, %r15, 2;
	add.s32 	%r63, %r12, %r62;
	ld.shared.f32 	%f162, [%r63];
	add.s32 	%r64, %r13, %r62;
	ld.shared.f32 	%f163, [%r64];
	max.f32 	%f17, %f362, %f162;
	sub.f32 	%f164, %f362, %f17;
	fma.rn.f32 	%f165, %f164, 0f3BBB989D, 0f3F000000;
	cvt.sat.f32.f32 	%f166, %f165;
	mov.f32 	%f167, 0f4B400001;
	mov.f32 	%f168, 0f437C0000;
	fma.rm.f32 	%f169, %f166, %f168, %f167;
	add.f32 	%f170, %f169, 0fCB40007F;
	neg.f32 	%f171, %f170;
	fma.rn.f32 	%f172, %f164, 0f3FB8AA3B, %f171;
	fma.rn.f32 	%f173, %f164, 0f32A57060, %f172;
	mov.b32 	%r65, %f169;
	shl.b32 	%r66, %r65, 23;
	mov.b32 	%f174, %r66;
	ex2.approx.ftz.f32 	%f175, %f173;
	mul.f32 	%f176, %f175, %f174;
	sub.f32 	%f177, %f162, %f17;
	fma.rn.f32 	%f178, %f177, 0f3BBB989D, 0f3F000000;
	cvt.sat.f32.f32 	%f179, %f178;
	fma.rm.f32 	%f180, %f179, %f168, %f167;
	add.f32 	%f181, %f180, 0fCB40007F;
	neg.f32 	%f182, %f181;
	fma.rn.f32 	%f183, %f177, 0f3FB8AA3B, %f182;
	fma.rn.f32 	%f184, %f177, 0f32A57060, %f183;
	mov.b32 	%r67, %f180;
	shl.b32 	%r68, %r67, 23;
	mov.b32 	%f185, %r68;
	ex2.approx.ftz.f32 	%f186, %f184;
	mul.f32 	%f187, %f186, %f185;
	mul.f32 	%f188, %f163, %f187;
	fma.rn.f32 	%f363, %f363, %f176, %f188;
	st.shared.f32 	[%r12], %f17;
	st.shared.f32 	[%r13], %f363;
	mov.f32 	%f362, %f17;
$L__BB5_9:
	setp.lt.u32 	%p9, %r120, 128;
	mov.u32 	%r120, %r15;
	@%p9 bra 	$L__BB5_7;
$L__BB5_10:
	setp.gt.u32 	%p10, %r1, 31;
	@%p10 bra 	$L__BB5_17;
	mov.b32 	%r69, %f362;
	shfl.sync.down.b32	%r70|%p11, %r69, 16, 31, -1;
	mov.b32 	%f189, %r70;
	mov.b32 	%r71, %f363;
	shfl.sync.down.b32	%r72|%p12, %r71, 16, 31, -1;
	mov.b32 	%f190, %r72;
	max.f32 	%f191, %f362, %f189;
	sub.f32 	%f192, %f362, %f191;
	fma.rn.f32 	%f193, %f192, 0f3BBB989D, 0f3F000000;
	cvt.sat.f32.f32 	%f194, %f193;
	mov.f32 	%f195, 0f4B400001;
	mov.f32 	%f196, 0f437C0000;
	fma.rm.f32 	%f197, %f194, %f196, %f195;
	add.f32 	%f198, %f197, 0fCB40007F;
	neg.f32 	%f199, %f198;
	fma.rn.f32 	%f200, %f192, 0f3FB8AA3B, %f199;
	fma.rn.f32 	%f201, %f192, 0f32A57060, %f200;
	mov.b32 	%r73, %f197;
	shl.b32 	%r74, %r73, 23;
	mov.b32 	%f202, %r74;
	ex2.approx.ftz.f32 	%f203, %f201;
	mul.f32 	%f204, %f203, %f202;
	sub.f32 	%f205, %f189, %f191;
	fma.rn.f32 	%f206, %f205, 0f3BBB989D, 0f3F000000;
	cvt.sat.f32.f32 	%f207, %f206;
	fma.rm.f32 	%f208, %f207, %f196, %f195;
	add.f32 	%f209, %f208, 0fCB40007F;
	neg.f32 	%f210, %f209;
	fma.rn.f32 	%f211, %f205, 0f3FB8AA3B, %f210;
	fma.rn.f32 	%f212, %f205, 0f32A57060, %f211;
	mov.b32 	%r75, %f208;
	shl.b32 	%r76, %r75, 23;
	mov.b32 	%f213, %r76;
	ex2.approx.ftz.f32 	%f214, %f212;
	mul.f32 	%f215, %f214, %f213;
	mul.f32 	%f216, %f215, %f190;
	fma.rn.f32 	%f217, %f363, %f204, %f216;
	mov.b32 	%r77, %f191;
	shfl.sync.down.b32	%r78|%p13, %r77, 8, 31, -1;
	mov.b32 	%f218, %r78;
	mov.b32 	%r79, %f217;
	shfl.sync.down.b32	%r80|%p14, %r79, 8, 31, -1;
	mov.b32 	%f219, %r80;
	max.f32 	%f220, %f191, %f218;
	sub.f32 	%f221, %f191, %f220;
	fma.rn.f32 	%f222, %f221, 0f3BBB989D, 0f3F000000;
	cvt.sat.f32.f32 	%f223, %f222;
	fma.rm.f32 	%f224, %f223, %f196, %f195;
	add.f32 	%f225, %f224, 0fCB40007F;
	neg.f32 	%f226, %f225;
	fma.rn.f32 	%f227, %f221, 0f3FB8AA3B, %f226;
	fma.rn.f32 	%f228, %f221, 0f32A57060, %f227;
	mov.b32 	%r81, %f224;
	shl.b32 	%r82, %r81, 23;
	mov.b32 	%f229, %r82;
	ex2.approx.ftz.f32 	%f230, %f228;
	mul.f32 	%f231, %f230, %f229;
	sub.f32 	%f232, %f218, %f220;
	fma.rn.f32 	%f233, %f232, 0f3BBB989D, 0f3F000000;
	cvt.sat.f32.f32 	%f234, %f233;
	fma.rm.f32 	%f235, %f234, %f196, %f195;
	add.f32 	%f236, %f235, 0fCB40007F;
	neg.f32 	%f237, %f236;
	fma.rn.f32 	%f238, %f232, 0f3FB8AA3B, %f237;
	fma.rn.f32 	%f239, %f232, 0f32A57060, %f238;
	mov.b32 	%r83, %f235;
	shl.b32 	%r84, %r83, 23;
	mov.b32 	%f240, %r84;
	ex2.approx.ftz.f32 	%f241, %f239;
	mul.f32 	%f242, %f241, %f240;
	mul.f32 	%f243, %f242, %f219;
	fma.rn.f32 	%f244, %f217, %f231, %f243;
	mov.b32 	%r85, %f220;
	shfl.sync.down.b32	%r86|%p15, %r85, 4, 31, -1;
	mov.b32 	%f245, %r86;
	mov.b32 	%r87, %f244;
	shfl.sync.down.b32	%r88|%p16, %r87, 4, 31, -1;
	mov.b32 	%f246, %r88;
	max.f32 	%f247, %f220, %f245;
	sub.f32 	%f248, %f220, %f247;
	fma.rn.f32 	%f249, %f248, 0f3BBB989D, 0f3F000000;
	cvt.sat.f32.f32 	%f250, %f249;
	fma.rm.f32 	%f251, %f250, %f196, %f195;
	add.f32 	%f252, %f251, 0fCB40007F;
	neg.f32 	%f253, %f252;
	fma.rn.f32 	%f254, %f248, 0f3FB8AA3B, %f253;
	fma.rn.f32 	%f255, %f248, 0f32A57060, %f254;
	mov.b32 	%r89, %f251;
	shl.b32 	%r90, %r89, 23;
	mov.b32 	%f256, %r90;
	ex2.approx.ftz.f32 	%f257, %f255;
	mul.f32 	%f258, %f257, %f256;
	sub.f32 	%f259, %f245, %f247;
	fma.rn.f32 	%f260, %f259, 0f3BBB989D, 0f3F000000;
	cvt.sat.f32.f32 	%f261, %f260;
	fma.rm.f32 	%f262, %f261, %f196, %f195;
	add.f32 	%f263, %f262, 0fCB40007F;
	neg.f32 	%f264, %f263;
	fma.rn.f32 	%f265, %f259, 0f3FB8AA3B, %f264;
	fma.rn.f32 	%f266, %f259, 0f32A57060, %f265;
	mov.b32 	%r91, %f262;
	shl.b32 	%r92, %r91, 23;
	mov.b32 	%f267, %r92;
	ex2.approx.ftz.f32 	%f268, %f266;
	mul.f32 	%f269, %f268, %f267;
	mul.f32 	%f270, %f269, %f246;
	fma.rn.f32 	%f271, %f244, %f258, %f270;
	mov.b32 	%r93, %f247;
	shfl.sync.down.b32	%r94|%p17, %r93, 2, 31, -1;
	mov.b32 	%f272, %r94;
	mov.b32 	%r95, %f271;
	shfl.sync.down.b32	%r96|%p18, %r95, 2, 31, -1;
	mov.b32 	%f273, %r96;
	max.f32 	%f274, %f247, %f272;
	sub.f32 	%f275, %f247, %f274;
	fma.rn.f32 	%f276, %f275, 0f3BBB989D, 0f3F000000;
	cvt.sat.f32.f32 	%f277, %f276;
	fma.rm.f32 	%f278, %f277, %f196, %f195;
	add.f32 	%f279, %f278, 0fCB40007F;
	neg.f32 	%f280, %f279;
	fma.rn.f32 	%f281, %f275, 0f3FB8AA3B, %f280;
	fma.rn.f32 	%f282, %f275, 0f32A57060, %f281;
	mov.b32 	%r97, %f278;
	shl.b32 	%r98, %r97, 23;
	mov.b32 	%f283, %r98;
	ex2.approx.ftz.f32 	%f284, %f282;
	mul.f32 	%f285, %f284, %f283;
	sub.f32 	%f286, %f272, %f274;
	fma.rn.f32 	%f287, %f286, 0f3BBB989D, 0f3F000000;
	cvt.sat.f32.f32 	%f288, %f287;
	fma.rm.f32 	%f289, %f288, %f196, %f195;
	add.f32 	%f290, %f289, 0fCB40007F;
	neg.f32 	%f291, %f290;
	fma.rn.f32 	%f292, %f286, 0f3FB8AA3B, %f291;
	fma.rn.f32 	%f293, %f286, 0f32A57060, %f292;
	mov.b32 	%r99, %f289;
	shl.b32 	%r100, %r99, 23;
	mov.b32 	%f294, %r100;
	ex2.approx.ftz.f32 	%f295, %f293;
	mul.f32 	%f296, %f295, %f294;
	mul.f32 	%f297, %f296, %f273;
	fma.rn.f32 	%f298, %f271, %f285, %f297;
	mov.b32 	%r101, %f274;
	shfl.sync.down.b32	%r102|%p19, %r101, 1, 31, -1;
	mov.b32 	%f299, %r102;
	mov.b32 	%r103, %f298;
	shfl.sync.down.b32	%r104|%p20, %r103, 1, 31, -1;
	mov.b32 	%f300, %r104;
	max.f32 	%f23, %f274, %f299;
	sub.f32 	%f301, %f274, %f23;
	fma.rn.f32 	%f302, %f301, 0f3BBB989D, 0f3F000000;
	cvt.sat.f32.f32 	%f303, %f302;
	fma.rm.f32 	%f304, %f303, %f196, %f195;
	add.f32 	%f305, %f304, 0fCB40007F;
	neg.f32 	%f306, %f305;
	fma.rn.f32 	%f307, %f301, 0f3FB8AA3B, %f306;
	fma.rn.f32 	%f308, %f301, 0f32A57060, %f307;
	mov.b32 	%r105, %f304;
	shl.b32 	%r106, %r105, 23;
	mov.b32 	%f309, %r106;
	ex2.approx.ftz.f32 	%f310, %f308;
	mul.f32 	%f311, %f310, %f309;
	sub.f32 	%f312, %f299, %f23;
	fma.rn.f32 	%f313, %f312, 0f3BBB989D, 0f3F000000;
	cvt.sat.f32.f32 	%f314, %f313;
	fma.rm.f32 	%f315, %f314, %f196, %f195;
	add.f32 	%f316, %f315, 0fCB40007F;
	neg.f32 	%f317, %f316;
	fma.rn.f32 	%f318, %f312, 0f3FB8AA3B, %f317;
	fma.rn.f32 	%f319, %f312, 0f32A57060, %f318;
	mov.b32 	%r107, %f315;
	shl.b32 	%r108, %r107, 23;
	mov.b32 	%f320, %r108;
	ex2.approx.ftz.f32 	%f321, %f319;
	mul.f32 	%f322, %f321, %f320;
	mul.f32 	%f323, %f322, %f300;
	fma.rn.f32 	%f24, %f298, %f311, %f323;
	setp.ne.s32 	%p21, %r1, 0;
	@%p21 bra 	$L__BB5_17;
	mov.b32 	%r16, %f23;
	setp.lt.s32 	%p22, %r16, 0;
	@%p22 bra 	$L__BB5_14;
	atom.global.max.s32 	%r121, [%rd3], %r16;
	bra.uni 	$L__BB5_15;
$L__BB5_14:
	atom.global.min.u32 	%r121, [%rd3], %r16;
$L__BB5_15:
	add.s64 	%rd9, %rd3, %rd4;
	mov.b32 	%f324, %r121;
	max.f32 	%f325, %f23, %f324;
	ld.global.f32 	%f366, [%rd9];
	sub.f32 	%f326, %f23, %f325;
	fma.rn.f32 	%f327, %f326, 0f3BBB989D, 0f3F000000;
	cvt.sat.f32.f32 	%f328, %f327;
	mov.f32 	%f329, 0f4B400001;
	mov.f32 	%f330, 0f437C0000;
	fma.rm.f32 	%f331, %f328, %f330, %f329;
	add.f32 	%f332, %f331, 0fCB40007F;
	neg.f32 	%f333, %f332;
	fma.rn.f32 	%f334, %f326, 0f3FB8AA3B, %f333;
	fma.rn.f32 	%f335, %f326, 0f32A57060, %f334;
	mov.b32 	%r109, %f331;
	shl.b32 	%r110, %r109, 23;
	mov.b32 	%f336, %r110;
	ex2.approx.ftz.f32 	%f337, %f335;
	mul.f32 	%f338, %f337, %f336;
	mul.f32 	%f26, %f24, %f338;
	sub.f32 	%f339, %f324, %f325;
	fma.rn.f32 	%f340, %f339, 0f3BBB989D, 0f3F000000;
	cvt.sat.f32.f32 	%f341, %f340;
	fma.rm.f32 	%f342, %f341, %f330, %f329;
	add.f32 	%f343, %f342, 0fCB40007F;
	neg.f32 	%f344, %f343;
	fma.rn.f32 	%f345, %f339, 0f3FB8AA3B, %f344;
	fma.rn.f32 	%f346, %f339, 0f32A57060, %f345;
	mov.b32 	%r111, %f342;
	shl.b32 	%r112, %r111, 23;
	mov.b32 	%f347, %r112;
	ex2.approx.ftz.f32 	%f348, %f346;
	mul.f32 	%f27, %f348, %f347;
$L__BB5_16:
	fma.rn.f32 	%f349, %f366, %f27, %f26;
	mov.b32 	%r113, %f366;
	mov.b32 	%r114, %f349;
	atom.relaxed.global.cas.b32 	%r115, [%rd9], %r113, %r114;
	cvt.rn.f32.s32 	%f29, %r115;
	setp.neu.f32 	%p23, %f366, %f29;
	mov.f32 	%f366, %f29;
	@%p23 bra 	$L__BB5_16;
$L__BB5_17:
	ret;

}
	// .globl	_Z23softmax_v3_kernel_pass2PKfPfS0_iii
.visible .entry _Z23softmax_v3_kernel_pass2PKfPfS0_iii(
	.param .u64 .ptr .align 1 _Z23softmax_v3_kernel_pass2PKfPfS0_iii_param_0,
	.param .u64 .ptr .align 1 _Z23softmax_v3_kernel_pass2PKfPfS0_iii_param_1,
	.param .u64 .ptr .align 1 _Z23softmax_v3_kernel_pass2PKfPfS0_iii_param_2,
	.param .u32 _Z23softmax_v3_kernel_pass2PKfPfS0_iii_param_3,
	.param .u32 _Z23softmax_v3_kernel_pass2PKfPfS0_iii_param_4,
	.param .u32 _Z23softmax_v3_kernel_pass2PKfPfS0_iii_param_5
)
{
	.reg .pred 	%p<12>;
	.reg .b32 	%r<46>;
	.reg .b32 	%f<79>;
	.reg .b64 	%rd<41>;

	ld.param.u64 	%rd8, [_Z23softmax_v3_kernel_pass2PKfPfS0_iii_param_0];
	ld.param.u64 	%rd9, [_Z23softmax_v3_kernel_pass2PKfPfS0_iii_param_1];
	ld.param.u64 	%rd10, [_Z23softmax_v3_kernel_pass2PKfPfS0_iii_param_2];
	ld.param.u32 	%r18, [_Z23softmax_v3_kernel_pass2PKfPfS0_iii_param_3];
	ld.param.u32 	%r16, [_Z23softmax_v3_kernel_pass2PKfPfS0_iii_param_4];
	ld.param.u32 	%r17, [_Z23softmax_v3_kernel_pass2PKfPfS0_iii_param_5];
	cvta.to.global.u64 	%rd1, %rd9;
	cvta.to.global.u64 	%rd2, %rd8;
	cvta.to.global.u64 	%rd11, %rd10;
	mov.u32 	%r43, %tid.x;
	mov.u32 	%r2, %ntid.x;
	mov.u32 	%r19, %ctaid.x;
	mov.u32 	%r20, %ctaid.y;
	mul.lo.s32 	%r21, %r16, %r20;
	mad.lo.s32 	%r22, %r17, %r19, %r21;
	cvt.s64.s32 	%rd3, %r22;
	mul.wide.u32 	%rd12, %r20, 4;
	add.s64 	%rd13, %rd11, %rd12;
	ld.global.f32 	%f1, [%rd13];
	mul.wide.s32 	%rd14, %r18, 4;
	add.s64 	%rd15, %rd13, %rd14;
	ld.global.f32 	%f3, [%rd15];
	rcp.rn.f32 	%f2, %f3;
	setp.ge.s32 	%p1, %r43, %r17;
	@%p1 bra 	$L__BB6_16;
	add.s32 	%r23, %r43, %r2;
	max.u32 	%r24, %r17, %r23;
	setp.lt.u32 	%p2, %r23, %r17;
	selp.u32 	%r25, 1, 0, %p2;
	add.s32 	%r26, %r23, %r25;
	sub.s32 	%r27, %r24, %r26;
	div.u32 	%r28, %r27, %r2;
	add.s32 	%r3, %r28, %r25;
	and.b32  	%r29, %r3, 3;
	setp.eq.s32 	%p3, %r29, 3;
	mov.u32 	%r45, %r43;
	@%p3 bra 	$L__BB6_6;
	add.s32 	%r30, %r3, 1;
	and.b32  	%r31, %r30, 3;
	cvt.u64.u32 	%rd16, %r43;
	add.s64 	%rd17, %rd3, %rd16;
	shl.b64 	%rd40, %rd17, 2;
	mul.wide.u32 	%rd5, %r2, 4;
	neg.s32 	%r42, %r31;
	mad.lo.s32 	%r45, %r2, %r31, %r43;
$L__BB6_3:
	.pragma "nounroll";
	setp.ge.s32 	%p4, %r43, %r16;
	@%p4 bra 	$L__BB6_5;
	add.s64 	%rd18, %rd2, %rd40;
	ld.global.f32 	%f4, [%rd18];
	sub.f32 	%f5, %f4, %f1;
	fma.rn.f32 	%f6, %f5, 0f3BBB989D, 0f3F000000;
	cvt.sat.f32.f32 	%f7, %f6;
	mov.f32 	%f8, 0f4B400001;
	mov.f32 	%f9, 0f437C0000;
	fma.rm.f32 	%f10, %f7, %f9, %f8;
	add.f32 	%f11, %f10, 0fCB40007F;
	neg.f32 	%f12, %f11;
	fma.rn.f32 	%f13, %f5, 0f3FB8AA3B, %f12;
	fma.rn.f32 	%f14, %f5, 0f32A57060, %f13;
	mov.b32 	%r32, %f10;
	shl.b32 	%r33, %r32, 23;
	mov.b32 	%f15, %r33;
	ex2.approx.ftz.f32 	%f16, %f14;
	mul.f32 	%f17, %f16, %f15;
	mul.f32 	%f18, %f2, %f17;
	add.s64 	%rd19, %rd1, %rd40;
	st.global.f32 	[%rd19], %f18;
$L__BB6_5:
	add.s32 	%r43, %r43, %r2;
	add.s64 	%rd40, %rd40, %rd5;
	add.s32 	%r42, %r42, 1;
	setp.ne.s32 	%p5, %r42, 0;
	@%p5 bra 	$L__BB6_3;
$L__BB6_6:
	setp.lt.u32 	%p6, %r3, 3;
	@%p6 bra 	$L__BB6_16;
$L__BB6_7:
	setp.ge.s32 	%p7, %r45, %r16;
	@%p7 bra 	$L__BB6_9;
	cvt.u64.u32 	%rd20, %r45;
	add.s64 	%rd21, %rd20, %rd3;
	shl.b64 	%rd22, %rd21, 2;
	add.s64 	%rd23, %rd2, %rd22;
	ld.global.f32 	%f19, [%rd23];
	sub.f32 	%f20, %f19, %f1;
	fma.rn.f32 	%f21, %f20, 0f3BBB989D, 0f3F000000;
	cvt.sat.f32.f32 	%f22, %f21;
	mov.f32 	%f23, 0f4B400001;
	mov.f32 	%f24, 0f437C0000;
	fma.rm.f32 	%f25, %f22, %f24, %f23;
	add.f32 	%f26, %f25, 0fCB40007F;
	neg.f32 	%f27, %f26;
	fma.rn.f32 	%f28, %f20, 0f3FB8AA3B, %f27;
	fma.rn.f32 	%f29, %f20, 0f32A57060, %f28;
	mov.b32 	%r34, %f25;
	shl.b32 	%r35, %r34, 23;
	mov.b32 	%f30, %r35;
	ex2.approx.ftz.f32 	%f31, %f29;
	mul.f32 	%f32, %f31, %f30;
	mul.f32 	%f33, %f2, %f32;
	add.s64 	%rd24, %rd1, %rd22;
	st.global.f32 	[%rd24], %f33;
$L__BB6_9:
	add.s32 	%r12, %r45, %r2;
	setp.ge.s32 	%p8, %r12, %r16;
	@%p8 bra 	$L__BB6_11;
	cvt.u64.u32 	%rd25, %r12;
	add.s64 	%rd26, %rd25, %rd3;
	shl.b64 	%rd27, %rd26, 2;
	add.s64 	%rd28, %rd2, %rd27;
	ld.global.f32 	%f34, [%rd28];
	sub.f32 	%f35, %f34, %f1;
	fma.rn.f32 	%f36, %f35, 0f3BBB989D, 0f3F000000;
	cvt.sat.f32.f32 	%f37, %f36;
	mov.f32 	%f38, 0f4B400001;
	mov.f32 	%f39, 0f437C0000;
	fma.rm.f32 	%f40, %f37, %f39, %f38;
	add.f32 	%f41, %f40, 0fCB40007F;
	neg.f32 	%f42, %f41;
	fma.rn.f32 	%f43, %f35, 0f3FB8AA3B, %f42;
	fma.rn.f32 	%f44, %f35, 0f32A57060, %f43;
	mov.b32 	%r36, %f40;
	shl.b32 	%r37, %r36, 23;
	mov.b32 	%f45, %r37;
	ex2.approx.ftz.f32 	%f46, %f44;
	mul.f32 	%f47, %f46, %f45;
	mul.f32 	%f48, %f2, %f47;
	add.s64 	%rd29, %rd1, %rd27;
	st.global.f32 	[%rd29], %f48;
$L__BB6_11:
	add.s32 	%r13, %r12, %r2;
	setp.ge.s32 	%p9, %r13, %r16;
	@%p9 bra 	$L__BB6_13;
	cvt.u64.u32 	%rd30, %r13;
	add.s64 	%rd31, %rd30, %rd3;
	shl.b64 	%rd32, %rd31, 2;
	add.s64 	%rd33, %rd2, %rd32;
	ld.global.f32 	%f49, [%rd33];
	sub.f32 	%f50, %f49, %f1;
	fma.rn.f32 	%f51, %f50, 0f3BBB989D, 0f3F000000;
	cvt.sat.f32.f32 	%f52, %f51;
	mov.f32 	%f53, 0f4B400001;
	mov.f32 	%f54, 0f437C0000;
	fma.rm.f32 	%f55, %f52, %f54, %f53;
	add.f32 	%f56, %f55, 0fCB40007F;
	neg.f32 	%f57, %f56;
	fma.rn.f32 	%f58, %f50, 0f3FB8AA3B, %f57;
	fma.rn.f32 	%f59, %f50, 0f32A57060, %f58;
	mov.b32 	%r38, %f55;
	shl.b32 	%r39, %r38, 23;
	mov.b32 	%f60, %r39;
	ex2.approx.ftz.f32 	%f61, %f59;
	mul.f32 	%f62, %f61, %f60;
	mul.f32 	%f63, %f2, %f62;
	add.s64 	%rd34, %rd1, %rd32;
	st.global.f32 	[%rd34], %f63;
$L__BB6_13:
	add.s32 	%r14, %r13, %r2;
	setp.ge.s32 	%p10, %r14, %r16;
	@%p10 bra 	$L__BB6_15;
	cvt.u64.u32 	%rd35, %r14;
	add.s64 	%rd36, %rd35, %rd3;
	shl.b64 	%rd37, %rd36, 2;
	add.s64 	%rd38, %rd2, %rd37;
	ld.global.f32 	%f64, [%rd38];
	sub.f32 	%f65, %f64, %f1;
	fma.rn.f32 	%f66, %f65, 0f3BBB989D, 0f3F000000;
	cvt.sat.f32.f32 	%f67, %f66;
	mov.f32 	%f68, 0f4B400001;
	mov.f32 	%f69, 0f437C0000;
	fma.rm.f32 	%f70, %f67, %f69, %f68;
	add.f32 	%f71, %f70, 0fCB40007F;
	neg.f32 	%f72, %f71;
	fma.rn.f32 	%f73, %f65, 0f3FB8AA3B, %f72;
	fma.rn.f32 	%f74, %f65, 0f32A57060, %f73;
	mov.b32 	%r40, %f70;
	shl.b32 	%r41, %r40, 23;
	mov.b32 	%f75, %r41;
	ex2.approx.ftz.f32 	%f76, %f74;
	mul.f32 	%f77, %f76, %f75;
	mul.f32 	%f78, %f2, %f77;
	add.s64 	%rd39, %rd1, %rd37;
	st.global.f32 	[%rd39], %f78;
$L__BB6_15:
	add.s32 	%r45, %r14, %r2;
	setp.lt.s32 	%p11, %r45, %r17;
	@%p11 bra 	$L__BB6_7;
$L__BB6_16:
	ret;

}


// ===== COMPILED SASS (sm_100) =====

	.target	sm_100

	.elftype	@"ET_EXEC"


//--------------------- .note.nv.tkinfo           --------------------------
	.section	.note.nv.tkinfo,"",@"SHT_NOTE"
	.sectionflags	@"SHF_NOTE_NV_TKINFO"
	.tkinfo
        /*0018*/ 	.word	0x00000002
        /*0030*/ 	.string	""
        /*0030*/ 	.string	"ptxas"
        /*0030*/ 	.string	"Cuda compilation tools, release 13.0, V13.0.88"
        /*0030*/ 	.string	"Build cuda_13.0.r13.0/compiler.36424714_0"
        /*0030*/ 	.string	"-arch sm_100 -m 64 "



//--------------------- .note.nv.cuinfo           --------------------------
	.section	.note.nv.cuinfo,"",@"SHT_NOTE"
	.sectionflags	@"SHF_NOTE_NV_CUINFO"
        /*0018*/ 	.short	0x0002
        /*001a*/ 	.short	0x0064
        /*001c*/ 	.short	0x0082
	.zero		2


//--------------------- .nv.info                  --------------------------
	.section	.nv.info,"",@"SHT_CUDA_INFO"
	.align	4


	//----- nvinfo : EIATTR_REGCOUNT
	.align		4
        /*0000*/ 	.byte	0x04, 0x2f
        /*0002*/ 	.short	(.L_1 - .L_0)
	.align		4
.L_0:
        /*0004*/ 	.word	index@(_Z23softmax_v1_kernel_pass1PKfPfiii)
        /*0008*/ 	.word	0x00000019


	//----- nvinfo : EIATTR_FRAME_SIZE
	.align		4
.L_1:
        /*000c*/ 	.byte	0x04, 0x11
        /*000e*/ 	.short	(.L_3 - .L_2)
	.align		4
.L_2:
        /*0010*/ 	.word	index@(_Z23softmax_v1_kernel_pass1PKfPfiii)
        /*0014*/ 	.word	0x00000000


	//----- nvinfo : EIATTR_REGCOUNT
	.align		4
.L_3:
        /*0018*/ 	.byte	0x04, 0x2f
        /*001a*/ 	.short	(.L_5 - .L_4)
	.align		4
.L_4:
        /*001c*/ 	.word	index@(_Z23softmax_v1_kernel_pass2PKfPfS1_S1_iii)
        /*0020*/ 	.word	0x00000018


	//----- nvinfo : EIATTR_FRAME_SIZE
	.align		4
.L_5:
        /*0024*/ 	.byte	0x04, 0x11
        /*0026*/ 	.short	(.L_7 - .L_6)
	.align		4
.L_6:
        /*0028*/ 	.word	index@(_Z23softmax_v1_kernel_pass2PKfPfS1_S1_iii)
        /*002c*/ 	.word	0x00000000


	//----- nvinfo : EIATTR_REGCOUNT
	.align		4
.L_7:
        /*0030*/ 	.byte	0x04, 0x2f
        /*0032*/ 	.short	(.L_9 - .L_8)
	.align		4
.L_8:
        /*0034*/ 	.word	index@(_Z23softmax_v1_kernel_pass3PfS_iii)
        /*0038*/ 	.word	0x00000014


	//----- nvinfo : EIATTR_FRAME_SIZE
	.align		4
.L_9:
        /*003c*/ 	.byte	0x04, 0x11
        /*003e*/ 	.short	(.L_11 - .L_10)
	.align		4
.L_10:
        /*0040*/ 	.word	index@($__internal_3_$__cuda_sm20_rcp_rn_f32_slowpath)
        /*0044*/ 	.word	0x00000000


	//----- nvinfo : EIATTR_FRAME_SIZE
	.align		4
.L_11:
        /*0048*/ 	.byte	0x04, 0x11
        /*004a*/ 	.short	(.L_13 - .L_12)
	.align		4
.L_12:
        /*004c*/ 	.word	index@(_Z23softmax_v1_kernel_pass3PfS_iii)
        /*0050*/ 	.word	0x00000000


	//----- nvinfo : EIATTR_REGCOUNT
	.align		4
.L_13:
        /*0054*/ 	.byte	0x04, 0x2f
        /*0056*/ 	.short	(.L_15 - .L_14)
	.align		4
.L_14:
        /*0058*/ 	.word	index@(_Z17softmax_v2_kernelILb0EEvPKfPfii)
        /*005c*/ 	.word	0x0000001c


	//----- nvinfo : EIATTR_FRAME_SIZE
	.align		4
.L_15:
        /*0060*/ 	.byte	0x04, 0x11
        /*0062*/ 	.short	(.L_17 - .L_16)
	.align		4
.L_16:
        /*0064*/ 	.word	index@($__internal_2_$__cuda_sm20_rcp_rn_f32_slowpath)
        /*0068*/ 	.word	0x00000000


	//----- nvinfo : EIATTR_FRAME_SIZE
	.align		4
.L_17:
        /*006c*/ 	.byte	0x04, 0x11
        /*006e*/ 	.short	(.L_19 - .L_18)
	.align		4
.L_18:
        /*0070*/ 	.word	index@(_Z17softmax_v2_kernelILb0EEvPKfPfii)
        /*0074*/ 	.word	0x00000000


	//----- nvinfo : EIATTR_REGCOUNT
	.align		4
.L_19:
        /*0078*/ 	.byte	0x04, 0x2f
        /*007a*/ 	.short	(.L_21 - .L_20)
	.align		4
.L_20:
        /*007c*/ 	.word	index@(_Z17softmax_v2_kernelILb1EEvPKfPfii)
        /*0080*/ 	.word	0x00000020


	//----- nvinfo : EIATTR_FRAME_SIZE
	.align		4
.L_21:
        /*0084*/ 	.byte	0x04, 0x11
        /*0086*/ 	.short	(.L_23 - .L_22)
	.align		4
.L_22:
        /*0088*/ 	.word	index@($__internal_1_$__cuda_sm20_rcp_rn_f32_slowpath)
        /*008c*/ 	.word	0x00000000


	//----- nvinfo : EIATTR_FRAME_SIZE
	.align		4
.L_23:
        /*0090*/ 	.byte	0x04, 0x11
        /*0092*/ 	.short	(.L_25 - .L_24)
	.align		4
.L_24:
        /*0094*/ 	.word	index@(_Z17softmax_v2_kernelILb1EEvPKfPfii)
        /*0098*/ 	.word	0x00000000


	//----- nvinfo : EIATTR_REGCOUNT
	.align		4
.L_25:
        /*009c*/ 	.byte	0x04, 0x2f
        /*009e*/ 	.short	(.L_27 - .L_26)
	.align		4
.L_26:
        /*00a0*/ 	.word	index@(_Z23softmax_v3_kernel_pass1PKfPfiii)
        /*00a4*/ 	.word	0x0000001d


	//----- nvinfo : EIATTR_FRAME_SIZE
	.align		4
.L_27:
        /*00a8*/ 	.byte	0x04, 0x11
        /*00aa*/ 	.short	(.L_29 - .L_28)
	.align		4
.L_28:
        /*00ac*/ 	.word	index@(_Z23softmax_v3_kernel_pass1PKfPfiii)
        /*00b0*/ 	.word	0x00000000


	//----- nvinfo : EIATTR_REGCOUNT
	.align		4
.L_29:
        /*00b4*/ 	.byte	0x04, 0x2f
        /*00b6*/ 	.short	(.L_31 - .L_30)
	.align		4
.L_30:
        /*00b8*/ 	.word	index@(_Z23softmax_v3_kernel_pass2PKfPfS0_iii)
        /*00bc*/ 	.word	0x00000017


	//----- nvinfo : EIATTR_FRAME_SIZE
	.align		4
.L_31:
        /*00c0*/ 	.byte	0x04, 0x11
        /*00c2*/ 	.short	(.L_33 - .L_32)
	.align		4
.L_32:
        /*00c4*/ 	.word	index@($__internal_0_$__cuda_sm20_rcp_rn_f32_slowpath)
        /*00c8*/ 	.word	0x00000000


	//----- nvinfo : EIATTR_FRAME_SIZE
	.align		4
.L_33:
        /*00cc*/ 	.byte	0x04, 0x11
        /*00ce*/ 	.short	(.L_35 - .L_34)
	.align		4
.L_34:
        /*00d0*/ 	.word	index@(_Z23softmax_v3_kernel_pass2PKfPfS0_iii)
        /*00d4*/ 	.word	0x00000000


	//----- nvinfo : EIATTR_MIN_STACK_SIZE
	.align		4
.L_35:
        /*00d8*/ 	.byte	0x04, 0x12
        /*00da*/ 	.short	(.L_37 - .L_36)
	.align		4
.L_36:
        /*00dc*/ 	.word	index@(_Z23softmax_v3_kernel_pass2PKfPfS0_iii)
        /*00e0*/ 	.word	0x00000000


	//----- nvinfo : EIATTR_MIN_STACK_SIZE
	.align		4
.L_37:
        /*00e4*/ 	.byte	0x04, 0x12
        /*00e6*/ 	.short	(.L_39 - .L_38)
	.align		4
.L_38:
        /*00e8*/ 	.word	index@(_Z23softmax_v3_kernel_pass1PKfPfiii)
        /*00ec*/ 	.word	0x00000000


	//----- nvinfo : EIATTR_MIN_STACK_SIZE
	.align		4
.L_39:
        /*00f0*/ 	.byte	0x04, 0x12
        /*00f2*/ 	.short	(.L_41 - .L_40)
	.align		4
.L_40:
        /*00f4*/ 	.word	index@(_Z17softmax_v2_kernelILb1EEvPKfPfii)
        /*00f8*/ 	.word	0x00000000


	//----- nvinfo : EIATTR_MIN_STACK_SIZE
	.align		4
.L_41:
        /*00fc*/ 	.byte	0x04, 0x12
        /*00fe*/ 	.short	(.L_43 - .L_42)
	.align		4
.L_42:
        /*0100*/ 	.word	index@(_Z17softmax_v2_kernelILb0EEvPKfPfii)
        /*0104*/ 	.word	0x00000000


	//----- nvinfo : EIATTR_MIN_STACK_SIZE
	.align		4
.L_43:
        /*0108*/ 	.byte	0x04, 0x12
        /*010a*/ 	.short	(.L_45 - .L_44)
	.align		4
.L_44:
        /*010c*/ 	.word	index@(_Z23softmax_v1_kernel_pass3PfS_iii)
        /*0110*/ 	.word	0x00000000


	//----- nvinfo : EIATTR_MIN_STACK_SIZE
	.align		4
.L_45:
        /*0114*/ 	.byte	0x04, 0x12
        /*0116*/ 	.short	(.L_47 - .L_46)
	.align		4
.L_46:
        /*0118*/ 	.word	index@(_Z23softmax_v1_kernel_pass2PKfPfS1_S1_iii)
        /*011c*/ 	.word	0x00000000


	//----- nvinfo : EIATTR_MIN_STACK_SIZE
	.align		4
.L_47:
        /*0120*/ 	.byte	0x04, 0x12
        /*0122*/ 	.short	(.L_49 - .L_48)
	.align		4
.L_48:
        /*0124*/ 	.word	index@(_Z23softmax_v1_kernel_pass1PKfPfiii)
        /*0128*/ 	.word	0x00000000
.L_49:


//--------------------- .nv.compat                --------------------------
	.section	.nv.compat,"",@"SHT_CUDA_COMPAT_INFO"
	.align	4
        /*0000*/ 	.byte	0x02, 0x09, 0x00, 0x00, 0x02, 0x02, 0x01, 0x00, 0x02, 0x05, 0x05, 0x00, 0x03, 0x07, 0x01, 0x01
        /*0010*/ 	.byte	0x02, 0x03, 0x00, 0x00, 0x02, 0x06, 0x01, 0x00, 0x04, 0x0b, 0x08, 0x00, 0x09, 0x00, 0x00, 0x00
        /*0020*/ 	.byte	0x00, 0x00, 0x00, 0x00


//--------------------- .nv.info._Z23softmax_v3_kernel_pass2PKfPfS0_iii --------------------------
	.section	.nv.info._Z23softmax_v3_kernel_pass2PKfPfS0_iii,"",@"SHT_CUDA_INFO"
	.sectionflags	@""
	.align	4


	//----- nvinfo : EIATTR_CUDA_API_VERSION
	.align		4
        /*0000*/ 	.byte	0x04, 0x37
        /*0002*/ 	.short	(.L_51 - .L_50)
.L_50:
        /*0004*/ 	.word	0x00000082


	//----- nvinfo : EIATTR_KPARAM_INFO
	.align		4
.L_51:
        /*0008*/ 	.byte	0x04, 0x17
        /*000a*/ 	.short	(.L_53 - .L_52)
.L_52:
        /*000c*/ 	.word	0x00000000
        /*0010*/ 	.short	0x0005
        /*0012*/ 	.short	0x0020
        /*0014*/ 	.byte	0x00, 0xf0, 0x11, 0x00


	//----- nvinfo : EIATTR_KPARAM_INFO
	.align		4
.L_53:
        /*0018*/ 	.byte	0x04, 0x17
        /*001a*/ 	.short	(.L_55 - .L_54)
.L_54:
        /*001c*/ 	.word	0x00000000
        /*0020*/ 	.short	0x0004
        /*0022*/ 	.short	0x001c
        /*0024*/ 	.byte	0x00, 0xf0, 0x11, 0x00


	//----- nvinfo : EIATTR_KPARAM_INFO
	.align		4
.L_55:
        /*0028*/ 	.byte	0x04, 0x17
        /*002a*/ 	.short	(.L_57 - .L_56)
.L_56:
        /*002c*/ 	.word	0x00000000
        /*0030*/ 	.short	0x0003
        /*0032*/ 	.short	0x0018
        /*0034*/ 	.byte	0x00, 0xf0, 0x11, 0x00


	//----- nvinfo : EIATTR_KPARAM_INFO
	.align		4
.L_57:
        /*0038*/ 	.byte	0x04, 0x17
        /*003a*/ 	.short	(.L_59 - .L_58)
.L_58:
        /*003c*/ 	.word	0x00000000
        /*0040*/ 	.short	0x0002
        /*0042*/ 	.short	0x0010
        /*0044*/ 	.byte	0x00, 0xf5, 0x21, 0x00


	//----- nvinfo : EIATTR_KPARAM_INFO
	.align		4
.L_59:
        /*0048*/ 	.byte	0x04, 0x17
        /*004a*/ 	.short	(.L_61 - .L_60)
.L_60:
        /*004c*/ 	.word	0x00000000
        /*0050*/ 	.short	0x0001
        /*0052*/ 	.short	0x0008
        /*0054*/ 	.byte	0x00, 0xf5, 0x21, 0x00


	//----- nvinfo : EIATTR_KPARAM_INFO
	.align		4
.L_61:
        /*0058*/ 	.byte	0x04, 0x17
        /*005a*/ 	.short	(.L_63 - .L_62)
.L_62:
        /*005c*/ 	.word	0x00000000
        /*0060*/ 	.short	0x0000
        /*0062*/ 	.short	0x0000
        /*0064*/ 	.byte	0x00, 0xf5, 0x21, 0x00


	//----- nvinfo : EIATTR_SPARSE_MMA_MASK
	.align		4
.L_63:
        /*0068*/ 	.byte	0x03, 0x50
        /*006a*/ 	.short	0x0000


	//----- nvinfo : EIATTR_MAXREG_COUNT
	.align		4
        /*006c*/ 	.byte	0x03, 0x1b
        /*006e*/ 	.short	0x00ff


	//----- nvinfo : EIATTR_MERCURY_ISA_VERSION
	.align		4
        /*0070*/ 	.byte	0x03, 0x5f
        /*0072*/ 	.short	0x0101


	//----- nvinfo : EIATTR_VRC_CTA_INIT_COUNT
	.align		4
        /*0074*/ 	.byte	0x02, 0x4a
	.zero		1
	.zero		1


	//----- nvinfo : EIATTR_EXIT_INSTR_OFFSETS
	.align		4
        /*0078*/ 	.byte	0x04, 0x1c
        /*007a*/ 	.short	(.L_65 - .L_64)


	//   ....[0]....
.L_64:
        /*007c*/ 	.word	0x000001e0


	//   ....[1]....
        /*0080*/ 	.word	0x00000690


	//   ....[2]....
        /*0084*/ 	.word	0x00000d80


	//----- nvinfo : EIATTR_CRS_STACK_SIZE
	.align		4
.L_65:
        /*0088*/ 	.byte	0x04, 0x1e
        /*008a*/ 	.short	(.L_67 - .L_66)
.L_66:
        /*008c*/ 	.word	0x00000000


	//----- nvinfo : EIATTR_CBANK_PARAM_SIZE
	.align		4
.L_67:
        /*0090*/ 	.byte	0x03, 0x19
        /*0092*/ 	.short	0x0024


	//----- nvinfo : EIATTR_PARAM_CBANK
	.align		4
        /*0094*/ 	.byte	0x04, 0x0a
        /*0096*/ 	.short	(.L_69 - .L_68)
	.align		4
.L_68:
        /*0098*/ 	.word	index@(.nv.constant0._Z23softmax_v3_kernel_pass2PKfPfS0_iii)
        /*009c*/ 	.short	0x0380
        /*009e*/ 	.short	0x0024


	//----- nvinfo : EIATTR_SW_WAR
	.align		4
.L_69:
        /*00a0*/ 	.byte	0x04, 0x36
        /*00a2*/ 	.short	(.L_71 - .L_70)
.L_70:
        /*00a4*/ 	.word	0x00000008
.L_71:


//--------------------- .nv.info._Z23softmax_v3_kernel_pass1PKfPfiii --------------------------
	.section	.nv.info._Z23softmax_v3_kernel_pass1PKfPfiii,"",@"SHT_CUDA_INFO"
	.sectionflags	@""
	.align	4


	//----- nvinfo : EIATTR_CUDA_API_VERSION
	.align		4
        /*0000*/ 	.byte	0x04, 0x37
        /*0002*/ 	.short	(.L_73 - .L_72)
.L_72:
        /*0004*/ 	.word	0x00000082


	//----- nvinfo : EIATTR_KPARAM_INFO
	.align		4
.L_73:
        /*0008*/ 	.byte	0x04, 0x17
        /*000a*/ 	.short	(.L_75 - .L_74)
.L_74:
        /*000c*/ 	.word	0x00000000
        /*0010*/ 	.short	0x0004
        /*0012*/ 	.short	0x0018
        /*0014*/ 	.byte	0x00, 0xf0, 0x11, 0x00


	//----- nvinfo : EIATTR_KPARAM_INFO
	.align		4
.L_75:
        /*0018*/ 	.byte	0x04, 0x17
        /*001a*/ 	.short	(.L_77 - .L_76)
.L_76:
        /*001c*/ 	.word	0x00000000
        /*0020*/ 	.short	0x0003
        /*0022*/ 	.short	0x0014
        /*0024*/ 	.byte	0x00, 0xf0, 0x11, 0x00


	//----- nvinfo : EIATTR_KPARAM_INFO
	.align		4
.L_77:
        /*0028*/ 	.byte	0x04, 0x17
        /*002a*/ 	.short	(.L_79 - .L_78)
.L_78:
        /*002c*/ 	.word	0x00000000
        /*0030*/ 	.short	0x0002
        /*0032*/ 	.short	0x0010
        /*0034*/ 	.byte	0x00, 0xf0, 0x11, 0x00


	//----- nvinfo : EIATTR_KPARAM_INFO
	.align		4
.L_79:
        /*0038*/ 	.byte	0x04, 0x17
        /*003a*/ 	.short	(.L_81 - .L_80)
.L_80:
        /*003c*/ 	.word	0x00000000
        /*0040*/ 	.short	0x0001
        /*0042*/ 	.short	0x0008
        /*0044*/ 	.byte	0x00, 0xf5, 0x21, 0x00


	//----- nvinfo : EIATTR_KPARAM_INFO
	.align		4
.L_81:
        /*0048*/ 	.byte	0x04, 0x17
        /*004a*/ 	.short	(.L_83 - .L_82)
.L_82:
        /*004c*/ 	.word	0x00000000
        /*0050*/ 	.short	0x0000
        /*0052*/ 	.short	0x0000
        /*0054*/ 	.byte	0x00, 0xf5, 0x21, 0x00


	//----- nvinfo : EIATTR_SPARSE_MMA_MASK
	.align		4
.L_83:
        /*0058*/ 	.byte	0x03, 0x50
        /*005a*/ 	.short	0x0000


	//----- nvinfo : EIATTR_MAXREG_COUNT
	.align		4
        /*005c*/ 	.byte	0x03, 0x1b
        /*005e*/ 	.short	0x00ff


	//----- nvinfo : EIATTR_NUM_BARRIERS
	.align		4
        /*0060*/ 	.byte	0x02, 0x4c
        /*0062*/ 	.byte	0x01
	.zero		1


	//----- nvinfo : EIATTR_MERCURY_ISA_VERSION
	.align		4
        /*0064*/ 	.byte	0x03, 0x5f
        /*0066*/ 	.short	0x0101


	//----- nvinfo : EIATTR_COOP_GROUP_MASK_REGIDS
	.align		4
        /*0068*/ 	.byte	0x04, 0x29
        /*006a*/ 	.short	(.L_85 - .L_84)


	//   ....[0]....
.L_84:
        /*006c*/ 	.word	0xffffffff


	//   ....[1]....
        /*0070*/ 	.word	0xffffffff


	//   ....[2]....
        /*0074*/ 	.word	0xffffffff


	//   ....[3]....
        /*0078*/ 	.word	0xffffffff


	//   ....[4]....
        /*007c*/ 	.word	0xffffffff


	//   ....[5]....
        /*0080*/ 	.word	0xffffffff


	//   ....[6]....
        /*0084*/ 	.word	0xffffffff


	//   ....[7]....
        /*0088*/ 	.word	0xffffffff


	//   ....[8]....
        /*008c*/ 	.word	0xffffffff


	//   ....[9]....
        /*0090*/ 	.word	0xffffffff


	//----- nvinfo : EIATTR_COOP_GROUP_INSTR_OFFSETS
	.align		4
.L_85:
        /*0094*/ 	.byte	0x04, 0x28
        /*0096*/ 	.short	(.L_87 - .L_86)


	//   ....[0]....
.L_86:
        /*0098*/ 	.word	0x00000ff0


	//   ....[1]....
        /*009c*/ 	.word	0x00001020


	//   ....[2]....
        /*00a0*/ 	.word	0x00001070


	//   ....[3]....
        /*00a4*/ 	.word	0x00001180


	//   ....[4]....
        /*00a8*/ 	.word	0x000012a0


	//   ....[5]....
        /*00ac*/ 	.word	0x000012e0


	//   ....[6]....
        /*00b0*/ 	.word	0x00001420


	//   ....[7]....
        /*00b4*/ 	.word	0x00001460


	//   ....[8]....
        /*00b8*/ 	.word	0x00001590


	//   ....[9]....
        /*00bc*/ 	.word	0x000016f0


	//----- nvinfo : EIATTR_VRC_CTA_INIT_COUNT
	.align		4
.L_87:
        /*00c0*/ 	.byte	0x02, 0x4a
	.zero		1
	.zero		1


	//----- nvinfo : EIATTR_EXIT_INSTR_OFFSETS
	.align		4
        /*00c4*/ 	.byte	0x04, 0x1c
        /*00c6*/ 	.short	(.L_89 - .L_88)


	//   ....[0]....
.L_88:
        /*00c8*/ 	.word	0x00000fe0


	//   ....[1]....
        /*00cc*/ 	.word	0x00001720


	//   ....[2]....
        /*00d0*/ 	.word	0x000019b0


	//----- nvinfo : EIATTR_CRS_STACK_SIZE
	.align		4
.L_89:
        /*00d4*/ 	.byte	0x04, 0x1e
        /*00d6*/ 	.short	(.L_91 - .L_90)
.L_90:
        /*00d8*/ 	.word	0x00000000


	//----- nvinfo : EIATTR_CBANK_PARAM_SIZE
	.align		4
.L_91:
        /*00dc*/ 	.byte	0x03, 0x19
        /*00de*/ 	.short	0x001c


	//----- nvinfo : EIATTR_PARAM_CBANK
	.align		4
        /*00e0*/ 	.byte	0x04, 0x0a
        /*00e2*/ 	.short	(.L_93 - .L_92)
	.align		4
.L_92:
        /*00e4*/ 	.word	index@(.nv.constant0._Z23softmax_v3_kernel_pass1PKfPfiii)
        /*00e8*/ 	.short	0x0380
        /*00ea*/ 	.short	0x001c


	//----- nvinfo : EIATTR_SW_WAR
	.align		4
.L_93:
        /*00ec*/ 	.byte	0x04, 0x36
        /*00ee*/ 	.short	(.L_95 - .L_94)
.L_94:
        /*00f0*/ 	.word	0x00000008
.L_95:


//--------------------- .nv.info._Z17softmax_v2_kernelILb1EEvPKfPfii --------------------------
	.section	.nv.info._Z17softmax_v2_kernelILb1EEvPKfPfii,"",@"SHT_CUDA_INFO"
	.sectionflags	@""
	.align	4


	//----- nvinfo : EIATTR_CUDA_API_VERSION
	.align		4
        /*0000*/ 	.byte	0x04, 0x37
        /*0002*/ 	.short	(.L_97 - .L_96)
.L_96:
        /*0004*/ 	.word	0x00000082


	//----- nvinfo : EIATTR_KPARAM_INFO
	.align		4
.L_97:
        /*0008*/ 	.byte	0x04, 0x17
        /*000a*/ 	.short	(.L_99 - .L_98)
.L_98:
        /*000c*/ 	.word	0x00000000
        /*0010*/ 	.short	0x0003
        /*0012*/ 	.short	0x0014
        /*0014*/ 	.byte	0x00, 0xf0, 0x11, 0x00


	//----- nvinfo : EIATTR_KPARAM_INFO
	.align		4
.L_99:
        /*0018*/ 	.byte	0x04, 0x17
        /*001a*/ 	.short	(.L_101 - .L_100)
.L_100:
        /*001c*/ 	.word	0x00000000
        /*0020*/ 	.short	0x0002
        /*0022*/ 	.short	0x0010
        /*0024*/ 	.byte	0x00, 0xf0, 0x11, 0x00


	//----- nvinfo : EIATTR_KPARAM_INFO
	.align		4
.L_101:
        /*0028*/ 	.byte	0x04, 0x17
        /*002a*/ 	.short	(.L_103 - .L_102)
.L_102:
        /*002c*/ 	.word	0x00000000
        /*0030*/ 	.short	0x0001
        /*0032*/ 	.short	0x0008
        /*0034*/ 	.byte	0x00, 0xf5, 0x21, 0x00


	//----- nvinfo : EIATTR_KPARAM_INFO
	.align		4
.L_103:
        /*0038*/ 	.byte	0x04, 0x17
        /*003a*/ 	.short	(.L_105 - .L_104)
.L_104:
        /*003c*/ 	.word	0x00000000
        /*0040*/ 	.short	0x0000
        /*0042*/ 	.short	0x0000
        /*0044*/ 	.byte	0x00, 0xf5, 0x21, 0x00


	//----- nvinfo : EIATTR_SPARSE_MMA_MASK
	.align		4
.L_105:
        /*0048*/ 	.byte	0x03, 0x50
        /*004a*/ 	.short	0x0000


	//----- nvinfo : EIATTR_MAXREG_COUNT
	.align		4
        /*004c*/ 	.byte	0x03, 0x1b
        /*004e*/ 	.short	0x00ff


	//----- nvinfo : EIATTR_NUM_BARRIERS
	.align		4
        /*0050*/ 	.byte	0x02, 0x4c
        /*0052*/ 	.byte	0x01
	.zero		1


	//----- nvinfo : EIATTR_MERCURY_ISA_VERSION
	.align		4
        /*0054*/ 	.byte	0x03, 0x5f
        /*0056*/ 	.short	0x0101


	//----- nvinfo : EIATTR_COOP_GROUP_MASK_REGIDS
	.align		4
        /*0058*/ 	.byte	0x04, 0x29
        /*005a*/ 	.short	(.L_107 - .L_106)


	//   ....[0]....
.L_106:
        /*005c*/ 	.word	0xffffffff


	//   ....[1]....
        /*0060*/ 	.word	0xffffffff


	//   ....[2]....
        /*0064*/ 	.word	0xffffffff


	//   ....[3]....
        /*0068*/ 	.word	0xffffffff


	//   ....[4]....
        /*006c*/ 	.word	0xffffffff


	//   ....[5]....
        /*0070*/ 	.word	0xffffffff


	//   ....[6]....
        /*0074*/ 	.word	0xffffffff


	//   ....[7]....
        /*0078*/ 	.word	0xffffffff


	//   ....[8]....
        /*007c*/ 	.word	0xffffffff


	//   ....[9]....
        /*0080*/ 	.word	0xffffffff


	//   ....[10]....
        /*0084*/ 	.word	0x05000010


	//   ....[11]....
        /*0088*/ 	.word	0x05000010


	//   ....[12]....
        /*008c*/ 	.word	0x05000010


	//   ....[13]....
        /*0090*/ 	.word	0x05000010


	//   ....[14]....
        /*0094*/ 	.word	0x05000010


	//   ....[15]....
        /*0098*/ 	.word	0x05000010


	//   ....[16]....
        /*009c*/ 	.word	0x05000010


	//   ....[17]....
        /*00a0*/ 	.word	0x05000010


	//   ....[18]....
        /*00a4*/ 	.word	0x05000010


	//   ....[19]....
        /*00a8*/ 	.word	0x05000010


	//----- nvinfo : EIATTR_COOP_GROUP_INSTR_OFFSETS
	.align		4
.L_107:
        /*00ac*/ 	.byte	0x04, 0x28
        /*00ae*/ 	.short	(.L_109 - .L_108)


	//   ....[0]....
.L_108:
        /*00b0*/ 	.word	0x000006a0


	//   ....[1]....
        /*00b4*/ 	.word	0x000006c0


	//   ....[2]....
        /*00b8*/ 	.word	0x000006e0


	//   ....[3]....
        /*00bc*/ 	.word	0x00000700


	//   ....[4]....
        /*00c0*/ 	.word	0x00000720


	//   ....[5]....
        /*00c4*/ 	.word	0x000011b0


	//   ....[6]....
        /*00c8*/ 	.word	0x000011d0


	//   ....[7]....
        /*00cc*/ 	.word	0x000011f0


	//   ....[8]....
        /*00d0*/ 	.word	0x00001210


	//   ....[9]....
        /*00d4*/ 	.word	0x00001230


	//   ....[10]....
        /*00d8*/ 	.word	0x00001880


	//   ....[11]....
        /*00dc*/ 	.word	0x000018f0


	//   ....[12]....
        /*00e0*/ 	.word	0x00001960


	//   ....[13]....
        /*00e4*/ 	.word	0x000019d0


	//   ....[14]....
        /*00e8*/ 	.word	0x00001a40


	//   ....[15]....
        /*00ec*/ 	.word	0x00001ac0


	//   ....[16]....
        /*00f0*/ 	.word	0x00001b30


	//   ....[17]....
        /*00f4*/ 	.word	0x00001ba0


	//   ....[18]....
        /*00f8*/ 	.word	0x00001c10


	//   ....[19]....
        /*00fc*/ 	.word	0x00001c80


	//----- nvinfo : EIATTR_VRC_CTA_INIT_COUNT
	.align		4
.L_109:
        /*0100*/ 	.byte	0x02, 0x4a
	.zero		1
	.zero		1


	//----- nvinfo : EIATTR_EXIT_INSTR_OFFSETS
	.align		4
        /*0104*/ 	.byte	0x04, 0x1c
        /*0106*/ 	.short	(.L_111 - .L_110)


	//   ....[0]....
.L_110:
        /*0108*/ 	.word	0x000013a0


	//   ....[1]....
        /*010c*/ 	.word	0x000016b0


	//   ....[2]....
        /*0110*/ 	.word	0x00001820


	//----- nvinfo : EIATTR_CRS_STACK_SIZE
	.align		4
.L_111:
        /*0114*/ 	.byte	0x04, 0x1e
        /*0116*/ 	.short	(.L_113 - .L_112)
.L_112:
        /*0118*/ 	.word	0x00000000


	//----- nvinfo : EIATTR_CBANK_PARAM_SIZE
	.align		4
.L_113:
        /*011c*/ 	.byte	0x03, 0x19
        /*011e*/ 	.short	0x0018


	//----- nvinfo : EIATTR_PARAM_CBANK
	.align		4
        /*0120*/ 	.byte	0x04, 0x0a
        /*0122*/ 	.short	(.L_115 - .L_114)
	.align		4
.L_114:
        /*0124*/ 	.word	index@(.nv.constant0._Z17softmax_v2_kernelILb1EEvPKfPfii)
        /*0128*/ 	.short	0x0380
        /*012a*/ 	.short	0x0018


	//----- nvinfo : EIATTR_SW_WAR
	.align		4
.L_115:
        /*012c*/ 	.byte	0x04, 0x36
        /*012e*/ 	.short	(.L_117 - .L_116)
.L_116:
        /*0130*/ 	.word	0x00000008
.L_117:


//--------------------- .nv.info._Z17softmax_v2_kernelILb0EEvPKfPfii --------------------------
	.section	.nv.info._Z17softmax_v2_kernelILb0EEvPKfPfii,"",@"SHT_CUDA_INFO"
	.sectionflags	@""
	.align	4


	//----- nvinfo : EIATTR_CUDA_API_VERSION
	.align		4
        /*0000*/ 	.byte	0x04, 0x37
        /*0002*/ 	.short	(.L_119 - .L_118)
.L_118:
        /*0004*/ 	.word	0x00000082


	//----- nvinfo : EIATTR_KPARAM_INFO
	.align		4
.L_119:
        /*0008*/ 	.byte	0x04, 0x17
        /*000a*/ 	.short	(.L_121 - .L_120)
.L_120:
        /*000c*/ 	.word	0x00000000
        /*0010*/ 	.short	0x0003
        /*0012*/ 	.short	0x0014
        /*0014*/ 	.byte	0x00, 0xf0, 0x11, 0x00


	//----- nvinfo : EIATTR_KPARAM_INFO
	.align		4
.L_121:
        /*0018*/ 	.byte	0x04, 0x17
        /*001a*/ 	.short	(.L_123 - .L_122)
.L_122:
        /*001c*/ 	.word	0x00000000
        /*0020*/ 	.short	0x0002
        /*0022*/ 	.short	0x0010
        /*0024*/ 	.byte	0x00, 0xf0, 0x11, 0x00


	//----- nvinfo : EIATTR_KPARAM_INFO
	.align		4
.L_123:
        /*0028*/ 	.byte	0x04, 0x17
        /*002a*/ 	.short	(.L_125 - .L_124)
.L_124:
        /*002c*/ 	.word	0x00000000
        /*0030*/ 	.short	0x0001
        /*0032*/ 	.short	0x0008
        /*0034*/ 	.byte	0x00, 0xf5, 0x21, 0x00


	//----- nvinfo : EIATTR_KPARAM_INFO
	.align		4
.L_125:
        /*0038*/ 	.byte	0x04, 0x17
        /*003a*/ 	.short	(.L_127 - .L_126)
.L_126:
        /*003c*/ 	.word	0x00000000
        /*0040*/ 	.short	0x0000
        /*0042*/ 	.short	0x0000
        /*0044*/ 	.byte	0x00, 0xf5, 0x21, 0x00


	//----- nvinfo : EIATTR_SPARSE_MMA_MASK
	.align		4
.L_127:
        /*0048*/ 	.byte	0x03, 0x50
        /*004a*/ 	.short	0x0000


	//----- nvinfo : EIATTR_MAXREG_COUNT
	.align		4
        /*004c*/ 	.byte	0x03, 0x1b
        /*004e*/ 	.short	0x00ff


	//----- nvinfo : EIATTR_NUM_BARRIERS
	.align		4
        /*0050*/ 	.byte	0x02, 0x4c
        /*0052*/ 	.byte	0x01
	.zero		1


	//----- nvinfo : EIATTR_MERCURY_ISA_VERSION
	.align		4
        /*0054*/ 	.byte	0x03, 0x5f
        /*0056*/ 	.short	0x0101


	//----- nvinfo : EIATTR_COOP_GROUP_MASK_REGIDS
	.align		4
        /*0058*/ 	.byte	0x04, 0x29
        /*005a*/ 	.short	(.L_129 - .L_128)


	//   ....[0]....
.L_128:
        /*005c*/ 	.word	0xffffffff


	//   ....[1]....
        /*0060*/ 	.word	0xffffffff


	//   ....[2]....
        /*0064*/ 	.word	0xffffffff


	//   ....[3]....
        /*0068*/ 	.word	0xffffffff


	//   ....[4]....
        /*006c*/ 	.word	0xffffffff


	//   ....[5]....
        /*0070*/ 	.word	0xffffffff


	//   ....[6]....
        /*0074*/ 	.word	0xffffffff


	//   ....[7]....
        /*0078*/ 	.word	0xffffffff


	//   ....[8]....
        /*007c*/ 	.word	0xffffffff


	//   ....[9]....
        /*0080*/ 	.word	0xffffffff


	//   ....[10]....
        /*0084*/ 	.word	0x0500000e


	//   ....[11]....
        /*0088*/ 	.word	0x0500000e


	//   ....[12]....
        /*008c*/ 	.word	0x0500000e


	//   ....[13]....
        /*0090*/ 	.word	0x0500000e


	//   ....[14]....
        /*0094*/ 	.word	0x0500000e


	//   ....[15]....
        /*0098*/ 	.word	0x0500000e


	//   ....[16]....
        /*009c*/ 	.word	0x0500000e


	//   ....[17]....
        /*00a0*/ 	.word	0x0500000e


	//   ....[18]....
        /*00a4*/ 	.word	0x0500000e


	//   ....[19]....
        /*00a8*/ 	.word	0x0500000e


	//----- nvinfo : EIATTR_COOP_GROUP_INSTR_OFFSETS
	.align		4
.L_129:
        /*00ac*/ 	.byte	0x04, 0x28
        /*00ae*/ 	.short	(.L_131 - .L_130)


	//   ....[0]....
.L_130:
        /*00b0*/ 	.word	0x000006b0


	//   ....[1]....
        /*00b4*/ 	.word	0x000006d0


	//   ....[2]....
        /*00b8*/ 	.word	0x000006f0


	//   ....[3]....
        /*00bc*/ 	.word	0x00000710


	//   ....[4]....
        /*00c0*/ 	.word	0x00000730


	//   ....[5]....
        /*00c4*/ 	.word	0x000010d0


	//   ....[6]....
        /*00c8*/ 	.word	0x000010f0


	//   ....[7]....
        /*00cc*/ 	.word	0x00001110


	//   ....[8]....
        /*00d0*/ 	.word	0x00001130


	//   ....[9]....
        /*00d4*/ 	.word	0x00001150


	//   ....[10]....
        /*00d8*/ 	.word	0x00001c40


	//   ....[11]....
        /*00dc*/ 	.word	0x00001cb0


	//   ....[12]....
        /*00e0*/ 	.word	0x00001d20


	//   ....[13]....
        /*00e4*/ 	.word	0x00001d90


	//   ....[14]....
        /*00e8*/ 	.word	0x00001e00


	//   ....[15]....
        /*00ec*/ 	.word	0x00001e70


	//   ....[16]....
        /*00f0*/ 	.word	0x00001ee0


	//   ....[17]....
        /*00f4*/ 	.word	0x00001f50


	//   ....[18]....
        /*00f8*/ 	.word	0x00001fc0


	//   ....[19]....
        /*00fc*/ 	.word	0x00002030


	//----- nvinfo : EIATTR_VRC_CTA_INIT_COUNT
	.align		4
.L_131:
        /*0100*/ 	.byte	0x02, 0x4a
	.zero		1
	.zero		1


	//----- nvinfo : EIATTR_EXIT_INSTR_OFFSETS
	.align		4
        /*0104*/ 	.byte	0x04, 0x1c
        /*0106*/ 	.short	(.L_133 - .L_132)


	//   ....[0]....
.L_132:
        /*0108*/ 	.word	0x000012d0


	//   ....[1]....
        /*010c*/ 	.word	0x00001720


	//   ....[2]....
        /*0110*/ 	.word	0x00001bf0


	//----- nvinfo : EIATTR_CRS_STACK_SIZE
	.align		4
.L_133:
        /*0114*/ 	.byte	0x04, 0x1e
        /*0116*/ 	.short	(.L_135 - .L_134)
.L_134:
        /*0118*/ 	.word	0x00000000


	//----- nvinfo : EIATTR_CBANK_PARAM_SIZE
	.align		4
.L_135:
        /*011c*/ 	.byte	0x03, 0x19
        /*011e*/ 	.short	0x0018


	//----- nvinfo : EIATTR_PARAM_CBANK
	.align		4
        /*0120*/ 	.byte	0x04, 0x0a
        /*0122*/ 	.short	(.L_137 - .L_136)
	.align		4
.L_136:
        /*0124*/ 	.word	index@(.nv.constant0._Z17softmax_v2_kernelILb0EEvPKfPfii)
        /*0128*/ 	.short	0x0380
        /*012a*/ 	.short	0x0018


	//----- nvinfo : EIATTR_SW_WAR
	.align		4
.L_137:
        /*012c*/ 	.byte	0x04, 0x36
        /*012e*/ 	.short	(.L_139 - .L_138)
.L_138:
        /*0130*/ 	.word	0x00000008
.L_139:


//--------------------- .nv.info._Z23softmax_v1_kernel_pass3PfS_iii --------------------------
	.section	.nv.info._Z23softmax_v1_kernel_pass3PfS_iii,"",@"SHT_CUDA_INFO"
	.sectionflags	@""
	.align	4


	//----- nvinfo : EIATTR_CUDA_API_VERSION
	.align		4
        /*0000*/ 	.byte	0x04, 0x37
        /*0002*/ 	.short	(.L_141 - .L_140)
.L_140:
        /*0004*/ 	.word	0x00000082


	//----- nvinfo : EIATTR_KPARAM_INFO
	.align		4
.L_141:
        /*0008*/ 	.byte	0x04, 0x17
        /*000a*/ 	.short	(.L_143 - .L_142)
.L_142:
        /*000c*/ 	.word	0x00000000
        /*0010*/ 	.short	0x0004
        /*0012*/ 	.short	0x0018
        /*0014*/ 	.byte	0x00, 0xf0, 0x11, 0x00


	//----- nvinfo : EIATTR_KPARAM_INFO
	.align		4
.L_143:
        /*0018*/ 	.byte	0x04, 0x17
        /*001a*/ 	.short	(.L_145 - .L_144)
.L_144:
        /*001c*/ 	.word	0x00000000
        /*0020*/ 	.short	0x0003
        /*0022*/ 	.short	0x0014
        /*0024*/ 	.byte	0x00, 0xf0, 0x11, 0x00


	//----- nvinfo : EIATTR_KPARAM_INFO
	.align		4
.L_145:
        /*0028*/ 	.byte	0x04, 0x17
        /*002a*/ 	.short	(.L_147 - .L_146)
.L_146:
        /*002c*/ 	.word	0x00000000
        /*0030*/ 	.short	0x0002
        /*0032*/ 	.short	0x0010
        /*0034*/ 	.byte	0x00, 0xf0, 0x11, 0x00


	//----- nvinfo : EIATTR_KPARAM_INFO
	.align		4
.L_147:
        /*0038*/ 	.byte	0x04, 0x17
        /*003a*/ 	.short	(.L_149 - .L_148)
.L_148:
        /*003c*/ 	.word	0x00000000
        /*0040*/ 	.short	0x0001
        /*0042*/ 	.short	0x0008
        /*0044*/ 	.byte	0x00, 0xf5, 0x21, 0x00


	//----- nvinfo : EIATTR_KPARAM_INFO
	.align		4
.L_149:
        /*0048*/ 	.byte	0x04, 0x17
        /*004a*/ 	.short	(.L_151 - .L_150)
.L_150:
        /*004c*/ 	.word	0x00000000
        /*0050*/ 	.short	0x0000
        /*0052*/ 	.short	0x0000
        /*0054*/ 	.byte	0x00, 0xf5, 0x21, 0x00


	//----- nvinfo : EIATTR_SPARSE_MMA_MASK
	.align		4
.L_151:
        /*0058*/ 	.byte	0x03, 0x50
        /*005a*/ 	.short	0x0000


	//----- nvinfo : EIATTR_MAXREG_COUNT
	.align		4
        /*005c*/ 	.byte	0x03, 0x1b
        /*005e*/ 	.short	0x00ff


	//----- nvinfo : EIATTR_MERCURY_ISA_VERSION
	.align		4
        /*0060*/ 	.byte	0x03, 0x5f
        /*0062*/ 	.short	0x0101


	//----- nvinfo : EIATTR_VRC_CTA_INIT_COUNT
	.align		4
        /*0064*/ 	.byte	0x02, 0x4a
	.zero		1
	.zero		1


	//----- nvinfo : EIATTR_EXIT_INSTR_OFFSETS
	.align		4
        /*0068*/ 	.byte	0x04, 0x1c
        /*006a*/ 	.short	(.L_153 - .L_152)


	//   ....[0]....
.L_152:
        /*006c*/ 	.word	0x000001b0


	//   ....[1]....
        /*0070*/ 	.word	0x00000520


	//   ....[2]....
        /*0074*/ 	.word	0x000007d0


	//----- nvinfo : EIATTR_CRS_STACK_SIZE
	.align		4
.L_153:
        /*0078*/ 	.byte	0x04, 0x1e
        /*007a*/ 	.short	(.L_155 - .L_154)
.L_154:
        /*007c*/ 	.word	0x00000000


	//----- nvinfo : EIATTR_CBANK_PARAM_SIZE
	.align		4
.L_155:
        /*0080*/ 	.byte	0x03, 0x19
        /*0082*/ 	.short	0x001c


	//----- nvinfo : EIATTR_PARAM_CBANK
	.align		4
        /*0084*/ 	.byte	0x04, 0x0a
        /*0086*/ 	.short	(.L_157 - .L_156)
	.align		4
.L_156:
        /*0088*/ 	.word	index@(.nv.constant0._Z23softmax_v1_kernel_pass3PfS_iii)
        /*008c*/ 	.short	0x0380
        /*008e*/ 	.short	0x001c


	//----- nvinfo : EIATTR_SW_WAR
	.align		4
.L_157:
        /*0090*/ 	.byte	0x04, 0x36
        /*0092*/ 	.short	(.L_159 - .L_158)
.L_158:
        /*0094*/ 	.word	0x00000008
.L_159:


//--------------------- .nv.info._Z23softmax_v1_kernel_pass2PKfPfS1_S1_iii --------------------------
	.section	.nv.info._Z23softmax_v1_kernel_pass2PKfPfS1_S1_iii,"",@"SHT_CUDA_INFO"
	.sectionflags	@""
	.align	4


	//----- nvinfo : EIATTR_CUDA_API_VERSION
	.align		4
        /*0000*/ 	.byte	0x04, 0x37
        /*0002*/ 	.short	(.L_161 - .L_160)
.L_160:
        /*0004*/ 	.word	0x00000082


	//----- nvinfo : EIATTR_KPARAM_INFO
	.align		4
.L_161:
        /*0008*/ 	.byte	0x04, 0x17
        /*000a*/ 	.short	(.L_163 - .L_162)
.L_162:
        /*000c*/ 	.word	0x00000000
        /*0010*/ 	.short	0x0006
        /*0012*/ 	.short	0x0028
        /*0014*/ 	.byte	0x00, 0xf0, 0x11, 0x00


	//----- nvinfo : EIATTR_KPARAM_INFO
	.align		4
.L_163:
        /*0018*/ 	.byte	0x04, 0x17
        /*001a*/ 	.short	(.L_165 - .L_164)
.L_164:
        /*001c*/ 	.word	0x00000000
        /*0020*/ 	.short	0x0005
        /*0022*/ 	.short	0x0024
        /*0024*/ 	.byte	0x00, 0xf0, 0x11, 0x00


	//----- nvinfo : EIATTR_KPARAM_INFO
	.align		4
.L_165:
        /*0028*/ 	.byte	0x04, 0x17
        /*002a*/ 	.short	(.L_167 - .L_166)
.L_166:
        /*002c*/ 	.word	0x00000000
        /*0030*/ 	.short	0x0004
        /*0032*/ 	.short	0x0020
        /*0034*/ 	.byte	0x00, 0xf0, 0x11, 0x00


	//----- nvinfo : EIATTR_KPARAM_INFO
	.align		4
.L_167:
        /*0038*/ 	.byte	0x04, 0x17
        /*003a*/ 	.short	(.L_169 - .L_168)
.L_168:
        /*003c*/ 	.word	0x00000000
        /*0040*/ 	.short	0x0003
        /*0042*/ 	.short	0x0018
        /*0044*/ 	.byte	0x00, 0xf5, 0x21, 0x00


	//----- nvinfo : EIATTR_KPARAM_INFO
	.align		4
.L_169:
        /*0048*/ 	.byte	0x04, 0x17
        /*004a*/ 	.short	(.L_171 - .L_170)
.L_170:
        /*004c*/ 	.word	0x00000000
        /*0050*/ 	.short	0x0002
        /*0052*/ 	.short	0x0010
        /*0054*/ 	.byte	0x00, 0xf5, 0x21, 0x00


	//----- nvinfo : EIATTR_KPARAM_INFO
	.align		4
.L_171:
        /*0058*/ 	.byte	0x04, 0x17
        /*005a*/ 	.short	(.L_173 - .L_172)
.L_172:
        /*005c*/ 	.word	0x00000000
        /*0060*/ 	.short	0x0001
        /*0062*/ 	.short	0x0008
        /*0064*/ 	.byte	0x00, 0xf5, 0x21, 0x00


	//----- nvinfo : EIATTR_KPARAM_INFO
	.align		4
.L_173:
        /*0068*/ 	.byte	0x04, 0x17
        /*006a*/ 	.short	(.L_175 - .L_174)
.L_174:
        /*006c*/ 	.word	0x00000000
        /*0070*/ 	.short	0x0000
        /*0072*/ 	.short	0x0000
        /*0074*/ 	.byte	0x00, 0xf5, 0x21, 0x00


	//----- nvinfo : EIATTR_SPARSE_MMA_MASK
	.align		4
.L_175:
        /*0078*/ 	.byte	0x03, 0x50
        /*007a*/ 	.short	0x0000


	//----- nvinfo : EIATTR_MAXREG_COUNT
	.align		4
        /*007c*/ 	.byte	0x03, 0x1b
        /*007e*/ 	.short	0x00ff


	//----- nvinfo : EIATTR_NUM_BARRIERS
	.align		4
        /*0080*/ 	.byte	0x02, 0x4c
        /*0082*/ 	.byte	0x01
	.zero		1


	//----- nvinfo : EIATTR_MERCURY_ISA_VERSION
	.align		4
        /*0084*/ 	.byte	0x03, 0x5f
        /*0086*/ 	.short	0x0101


	//----- nvinfo : EIATTR_COOP_GROUP_MASK_REGIDS
	.align		4
        /*0088*/ 	.byte	0x04, 0x29
        /*008a*/ 	.short	(.L_177 - .L_176)


	//   ....[0]....
.L_176:
        /*008c*/ 	.word	0xffffffff


	//   ....[1]....
        /*0090*/ 	.word	0xffffffff


	//   ....[2]....
        /*0094*/ 	.word	0xffffffff


	//   ....[3]....
        /*0098*/ 	.word	0xffffffff


	//   ....[4]....
        /*009c*/ 	.word	0xffffffff


	//----- nvinfo : EIATTR_COOP_GROUP_INSTR_OFFSETS
	.align		4
.L_177:
        /*00a0*/ 	.byte	0x04, 0x28
        /*00a2*/ 	.short	(.L_179 - .L_178)


	//   ....[0]....
.L_178:
        /*00a4*/ 	.word	0x00000e30


	//   ....[1]....
        /*00a8*/ 	.word	0x00000e60


	//   ....[2]....
        /*00ac*/ 	.word	0x00000e80


	//   ....[3]....
        /*00b0*/ 	.word	0x00000ea0


	//   ....[4]....
        /*00b4*/ 	.word	0x00000ec0


	//----- nvinfo : EIATTR_VRC_CTA_INIT_COUNT
	.align		4
.L_179:
        /*00b8*/ 	.byte	0x02, 0x4a
	.zero		1
	.zero		1


	//----- nvinfo : EIATTR_EXIT_INSTR_OFFSETS
	.align		4
        /*00bc*/ 	.byte	0x04, 0x1c
        /*00be*/ 	.short	(.L_181 - .L_180)


	//   ....[0]....
.L_180:
        /*00c0*/ 	.word	0x00000e20


	//   ....[1]....
        /*00c4*/ 	.word	0x00000ee0


	//   ....[2]....
        /*00c8*/ 	.word	0x00000f00


	//----- nvinfo : EIATTR_CRS_STACK_SIZE
	.align		4
.L_181:
        /*00cc*/ 	.byte	0x04, 0x1e
        /*00ce*/ 	.short	(.L_183 - .L_182)
.L_182:
        /*00d0*/ 	.word	0x00000000


	//----- nvinfo : EIATTR_CBANK_PARAM_SIZE
	.align		4
.L_183:
        /*00d4*/ 	.byte	0x03, 0x19
        /*00d6*/ 	.short	0x002c


	//----- nvinfo : EIATTR_PARAM_CBANK
	.align		4
        /*00d8*/ 	.byte	0x04, 0x0a
        /*00da*/ 	.short	(.L_185 - .L_184)
	.align		4
.L_184:
        /*00dc*/ 	.word	index@(.nv.constant0._Z23softmax_v1_kernel_pass2PKfPfS1_S1_iii)
        /*00e0*/ 	.short	0x0380
        /*00e2*/ 	.short	0x002c


	//----- nvinfo : EIATTR_SW_WAR
	.align		4
.L_185:
        /*00e4*/ 	.byte	0x04, 0x36
        /*00e6*/ 	.short	(.L_187 - .L_186)
.L_186:
        /*00e8*/ 	.word	0x00000008
.L_187:


//--------------------- .nv.info._Z23softmax_v1_kernel_pass1PKfPfiii --------------------------
	.section	.nv.info._Z23softmax_v1_kernel_pass1PKfPfiii,"",@"SHT_CUDA_INFO"
	.sectionflags	@""
	.align	4


	//----- nvinfo : EIATTR_CUDA_API_VERSION
	.align		4
        /*0000*/ 	.byte	0x04, 0x37
        /*0002*/ 	.short	(.L_189 - .L_188)
.L_188:
        /*0004*/ 	.word	0x00000082


	//----- nvinfo : EIATTR_KPARAM_INFO
	.align		4
.L_189:
        /*0008*/ 	.byte	0x04, 0x17
        /*000a*/ 	.short	(.L_191 - .L_190)
.L_190:
        /*000c*/ 	.word	0x00000000
        /*0010*/ 	.short	0x0004
        /*0012*/ 	.short	0x0018
        /*0014*/ 	.byte	0x00, 0xf0, 0x11, 0x00


	//----- nvinfo : EIATTR_KPARAM_INFO
	.align		4
.L_191:
        /*0018*/ 	.byte	0x04, 0x17
        /*001a*/ 	.short	(.L_193 - .L_192)
.L_192:
        /*001c*/ 	.word	0x00000000
        /*0020*/ 	.short	0x0003
        /*0022*/ 	.short	0x0014
        /*0024*/ 	.byte	0x00, 0xf0, 0x11, 0x00


	//----- nvinfo : EIATTR_KPARAM_INFO
	.align		4
.L_193:
        /*0028*/ 	.byte	0x04, 0x17
        /*002a*/ 	.short	(.L_195 - .L_194)
.L_194:
        /*002c*/ 	.word	0x00000000
        /*0030*/ 	.short	0x0002
        /*0032*/ 	.short	0x0010
        /*0034*/ 	.byte	0x00, 0xf0, 0x11, 0x00


	//----- nvinfo : EIATTR_KPARAM_INFO
	.align		4
.L_195:
        /*0038*/ 	.byte	0x04, 0x17
        /*003a*/ 	.short	(.L_197 - .L_196)
.L_196:
        /*003c*/ 	.word	0x00000000
        /*0040*/ 	.short	0x0001
        /*0042*/ 	.short	0x0008
        /*0044*/ 	.byte	0x00, 0xf5, 0x21, 0x00


	//----- nvinfo : EIATTR_KPARAM_INFO
	.align		4
.L_197:
        /*0048*/ 	.byte	0x04, 0x17
        /*004a*/ 	.short	(.L_199 - .L_198)
.L_198:
        /*004c*/ 	.word	0x00000000
        /*0050*/ 	.short	0x0000
        /*0052*/ 	.short	0x0000
        /*0054*/ 	.byte	0x00, 0xf5, 0x21, 0x00


	//----- nvinfo : EIATTR_SPARSE_MMA_MASK
	.align		4
.L_199:
        /*0058*/ 	.byte	0x03, 0x50
        /*005a*/ 	.short	0x0000


	//----- nvinfo : EIATTR_MAXREG_COUNT
	.align		4
        /*005c*/ 	.byte	0x03, 0x1b
        /*005e*/ 	.short	0x00ff


	//----- nvinfo : EIATTR_NUM_BARRIERS
	.align		4
        /*0060*/ 	.byte	0x02, 0x4c
        /*0062*/ 	.byte	0x01
	.zero		1


	//----- nvinfo : EIATTR_MERCURY_ISA_VERSION
	.align		4
        /*0064*/ 	.byte	0x03, 0x5f
        /*0066*/ 	.short	0x0101


	//----- nvinfo : EIATTR_COOP_GROUP_MASK_REGIDS
	.align		4
        /*0068*/ 	.byte	0x04, 0x29
        /*006a*/ 	.short	(.L_201 - .L_200)


	//   ....[0]....
.L_200:
        /*006c*/ 	.word	0xffffffff


	//   ....[1]....
        /*0070*/ 	.word	0xffffffff


	//   ....[2]....
        /*0074*/ 	.word	0xffffffff


	//   ....[3]....
        /*0078*/ 	.word	0xffffffff


	//   ....[4]....
        /*007c*/ 	.word	0xffffffff


	//----- nvinfo : EIATTR_COOP_GROUP_INSTR_OFFSETS
	.align		4
.L_201:
        /*0080*/ 	.byte	0x04, 0x28
        /*0082*/ 	.short	(.L_203 - .L_202)


	//   ....[0]....
.L_202:
        /*0084*/ 	.word	0x00000840


	//   ....[1]....
        /*0088*/ 	.word	0x00000870


	//   ....[2]....
        /*008c*/ 	.word	0x00000890


	//   ....[3]....
        /*0090*/ 	.word	0x000008b0


	//   ....[4]....
        /*0094*/ 	.word	0x000008d0


	//----- nvinfo : EIATTR_VRC_CTA_INIT_COUNT
	.align		4
.L_203:
        /*0098*/ 	.byte	0x02, 0x4a
	.zero		1
	.zero		1


	//----- nvinfo : EIATTR_EXIT_INSTR_OFFSETS
	.align		4
        /*009c*/ 	.byte	0x04, 0x1c
        /*009e*/ 	.short	(.L_205 - .L_204)


	//   ....[0]....
.L_204:
        /*00a0*/ 	.word	0x00000830


	//   ....[1]....
        /*00a4*/ 	.word	0x000008f0


	//   ....[2]....
        /*00a8*/ 	.word	0x00000930


	//   ....[3]....
        /*00ac*/ 	.word	0x00000950


	//----- nvinfo : EIATTR_CRS_STACK_SIZE
	.align		4
.L_205:
        /*00b0*/ 	.byte	0x04, 0x1e
        /*00b2*/ 	.short	(.L_207 - .L_206)
.L_206:
        /*00b4*/ 	.word	0x00000000


	//----- nvinfo : EIATTR_CBANK_PARAM_SIZE
	.align		4
.L_207:
        /*00b8*/ 	.byte	0x03, 0x19
        /*00ba*/ 	.short	0x001c


	//----- nvinfo : EIATTR_PARAM_CBANK
	.align		4
        /*00bc*/ 	.byte	0x04, 0x0a
        /*00be*/ 	.short	(.L_209 - .L_208)
	.align		4
.L_208:
        /*00c0*/ 	.word	index@(.nv.constant0._Z23softmax_v1_kernel_pass1PKfPfiii)
        /*00c4*/ 	.short	0x0380
        /*00c6*/ 	.short	0x001c


	//----- nvinfo : EIATTR_SW_WAR
	.align		4
.L_209:
        /*00c8*/ 	.byte	0x04, 0x36
        /*00ca*/ 	.short	(.L_211 - .L_210)
.L_210:
        /*00cc*/ 	.word	0x00000008
.L_211:


//--------------------- .nv.callgraph             --------------------------
	.section	.nv.callgraph,"",@"SHT_CUDA_CALLGRAPH"
	.align	4
	.sectionentsize	8
	.align		4
        /*0000*/ 	.word	0x00000000
	.align		4
        /*0004*/ 	.word	0xffffffff
	.align		4
        /*0008*/ 	.word	0x00000000
	.align		4
        /*000c*/ 	.word	0xfffffffe
	.align		4
        /*0010*/ 	.word	0x00000000
	.align		4
        /*0014*/ 	.word	0xfffffffd
	.align		4
        /*0018*/ 	.word	0x00000000
	.align		4
        /*001c*/ 	.word	0xfffffffc


//--------------------- .text._Z23softmax_v3_kernel_pass2PKfPfS0_iii --------------------------
	.section	.text._Z23softmax_v3_kernel_pass2PKfPfS0_iii,"ax",@progbits
	.align	128
        .global         _Z23softmax_v3_kernel_pass2PKfPfS0_iii
        .type           _Z23softmax_v3_kernel_pass2PKfPfS0_iii,@function
        .size           _Z23softmax_v3_kernel_pass2PKfPfS0_iii,(.L_x_160 - _Z23softmax_v3_kernel_pass2PKfPfS0_iii)
        .other          _Z23softmax_v3_kernel_pass2PKfPfS0_iii,@"STO_CUDA_ENTRY STV_DEFAULT"
_Z23softmax_v3_kernel_pass2PKfPfS0_iii:
.text._Z23softmax_v3_kernel_pass2PKfPfS0_iii:
[----:B------:R-:W-:Y:S01]  /*0000*/  LDC R1, c[0x0][0x37c] ;  /* 0x0000df00ff017b82 */ /* 0x000fe20000000800 */
[----:B------:R-:W0:Y:S07]  /*0010*/  S2R R4, SR_CTAID.Y ;  /* 0x0000000000047919 */ /* 0x000e2e0000002600 */
[----:B------:R-:W0:Y:S01]  /*0020*/  LDC.64 R8, c[0x0][0x390] ;  /* 0x0000e400ff087b82 */ /* 0x000e220000000a00 */
[----:B------:R-:W1:Y:S07]  /*0030*/  LDCU.64 UR4, c[0x0][0x358] ;  /* 0x00006b00ff0477ac */ /* 0x000e6e0008000a00 */
[----:B------:R-:W2:Y:S08]  /*0040*/  LDC.64 R6, c[0x0][0x398] ;  /* 0x0000e600ff067b82 */ /* 0x000eb00000000a00 */
[----:B------:R-:W3:Y:S08]  /*0050*/  S2UR UR6, SR_CTAID.X ;  /* 0x00000000000679c3 */ /* 0x000ef00000002500 */
[----:B------:R-:W3:Y:S01]  /*0060*/  LDC R5, c[0x0][0x3a0] ;  /* 0x0000e800ff057b82 */ /* 0x000ee20000000800 */
[----:B0-----:R-:W-:-:S05]  /*0070*/  IMAD.WIDE.U32 R8, R4, 0x4, R8 ;  /* 0x0000000404087825 */ /* 0x001fca00078e0008 */
[----:B-1----:R0:W5:Y:S01]  /*0080*/  LDG.E R2, desc[UR4][R8.64] ;  /* 0x0000000408027981 */ /* 0x002162000c1e1900 */
[----:B--2---:R-:W-:-:S06]  /*0090*/  IMAD.WIDE R10, R6, 0x4, R8 ;  /* 0x00000004060a7825 */ /* 0x004fcc00078e0208 */
[----:B------:R-:W2:Y:S01]  /*00a0*/  LDG.E R10, desc[UR4][R10.64] ;  /* 0x000000040a0a7981 */ /* 0x000ea2000c1e1900 */
[----:B------:R-:W1:Y:S01]  /*00b0*/  LDC R3, c[0x0][0x360] ;  /* 0x0000d800ff037b82 */ /* 0x000e620000000800 */
[----:B------:R-:W4:Y:S01]  /*00c0*/  S2R R6, SR_TID.X ;  /* 0x0000000000067919 */ /* 0x000f220000002100 */
[----:B------:R-:W-:-:S04]  /*00d0*/  IMAD R4, R4, R7, RZ ;  /* 0x0000000704047224 */ /* 0x000fc800078e02ff */
[----:B---3--:R-:W-:-:S05]  /*00e0*/  IMAD R4, R5, UR6, R4 ;  /* 0x0000000605047c24 */ /* 0x008fca000f8e0204 */
[----:B------:R-:W-:Y:S01]  /*00f0*/  SHF.R.S32.HI R5, RZ, 0x1f, R4 ;  /* 0x0000001fff057819 */ /* 0x000fe20000011404 */
[----:B--2---:R-:W-:-:S05]  /*0100*/  VIADD R0, R10, 0x1800000 ;  /* 0x018000000a007836 */ /* 0x004fca0000000000 */
[----:B------:R-:W-:-:S04]  /*0110*/  LOP3.LUT R0, R0, 0x7f800000, RZ, 0xc0, !PT ;  /* 0x7f80000000007812 */ /* 0x000fc800078ec0ff */
[----:B------:R-:W-:-:S13]  /*0120*/  ISETP.GT.U32.AND P0, PT, R0, 0x1ffffff, PT ;  /* 0x01ffffff0000780c */ /* 0x000fda0003f04070 */
[----:B01--4-:R-:W-:Y:S05]  /*0130*/  @P0 BRA `(.L_x_0) ;  /* 0x0000000000100947 */ /* 0x013fea0003800000 */
[----:B------:R-:W-:-:S07]  /*0140*/  MOV R8, 0x160 ;  /* 0x0000016000087802 */ /* 0x000fce0000000f00 */
[----:B-----5:R-:W-:Y:S05]  /*0150*/  CALL.REL.NOINC `($__internal_0_$__cuda_sm20_rcp_rn_f32_slowpath) ;  /* 0x0000000c000c7944 */ /* 0x020fea0003c00000 */
[----:B------:R-:W-:Y:S01]  /*0160*/  IMAD.MOV.U32 R0, RZ, RZ, R7 ;  /* 0x000000ffff007224 */ /* 0x000fe200078e0007 */
[----:B------:R-:W-:Y:S06]  /*0170*/  BRA `(.L_x_1) ;  /* 0x0000000000107947 */ /* 0x000fec0003800000 */
.L_x_0:
[----:B------:R-:W0:Y:S02]  /*0180*/  MUFU.RCP R7, R10 ;  /* 0x0000000a00077308 */ /* 0x000e240000001000 */
[----:B0-----:R-:W-:-:S04]  /*0190*/  FFMA R0, R10, R7, -1 ;  /* 0xbf8000000a007423 */ /* 0x001fc80000000007 */
[----:B------:R-:W-:-:S04]  /*01a0*/  FADD.FTZ R0, -R0, -RZ ;  /* 0x800000ff00007221 */ /* 0x000fc80000010100 */
[----:B------:R-:W-:-:S07]  /*01b0*/  FFMA R0, R7, R0, R7 ;  /* 0x0000000007007223 */ /* 0x000fce0000000007 */
.L_x_1:
[----:B------:R-:W0:Y:S02]  /*01c0*/  LDCU UR6, c[0x0][0x3a0] ;  /* 0x00007400ff0677ac */ /* 0x000e240008000800 */
[----:B0-----:R-:W-:-:S13]  /*01d0*/  ISETP.GE.AND P0, PT, R6, UR6, PT ;  /* 0x0000000606007c0c */ /* 0x001fda000bf06270 */
[----:B------:R-:W-:Y:S05]  /*01e0*/  @P0 EXIT ;  /* 0x000000000000094d */ /* 0x000fea0003800000 */
[----:B------:R-:W0:Y:S01]  /*01f0*/  I2F.U32.RP R12, R3 ;  /* 0x00000003000c7306 */ /* 0x000e220000209000 */
[----:B------:R-:W-:Y:S01]  /*0200*/  IMAD.IADD R7, R6, 0x1, R3 ;  /* 0x0000000106077824 */ /* 0x000fe200078e0203 */
[----:B------:R-:W-:Y:S01]  /*0210*/  ISETP.NE.U32.AND P2, PT, R3, RZ, PT ;  /* 0x000000ff0300720c */ /* 0x000fe20003f45070 */
[----:B------:R-:W1:Y:S01]  /*0220*/  LDCU.128 UR8, c[0x0][0x380] ;  /* 0x00007000ff0877ac */ /* 0x000e620008000c00 */
[----:B------:R-:W-:Y:S02]  /*0230*/  BSSY.RECONVERGENT B0, `(.L_x_2) ;  /* 0x0000041000007945 */ /* 0x000fe40003800200 */
[C---:B------:R-:W-:Y:S02]  /*0240*/  ISETP.GE.U32.AND P0, PT, R7.reuse, UR6, PT ;  /* 0x0000000607007c0c */ /* 0x040fe4000bf06070 */
[----:B------:R-:W-:Y:S01]  /*0250*/  VIMNMX.U32 R10, PT, PT, R7, UR6, !PT ;  /* 0x00000006070a7c48 */ /* 0x000fe2000ffe0000 */
[----:B------:R-:W2:Y:S01]  /*0260*/  LDCU UR6, c[0x0][0x39c] ;  /* 0x00007380ff0677ac */ /* 0x000ea20008000800 */
[----:B------:R-:W-:-:S04]  /*0270*/  SEL R11, RZ, 0x1, P0 ;  /* 0x00000001ff0b7807 */ /* 0x000fc80000000000 */
[----:B------:R-:W-:Y:S01]  /*0280*/  IADD3 R10, PT, PT, R10, -R7, -R11 ;  /* 0x800000070a0a7210 */ /* 0x000fe20007ffe80b */
[----:B0-----:R-:W0:Y:S02]  /*0290*/  MUFU.RCP R12, R12 ;  /* 0x0000000c000c7308 */ /* 0x001e240000001000 */
[----:B0-----:R-:W-:-:S06]  /*02a0*/  IADD3 R8, PT, PT, R12, 0xffffffe, RZ ;  /* 0x0ffffffe0c087810 */ /* 0x001fcc0007ffe0ff */
[----:B------:R0:W3:Y:S02]  /*02b0*/  F2I.FTZ.U32.TRUNC.NTZ R9, R8 ;  /* 0x0000000800097305 */ /* 0x0000e4000021f000 */
[----:B0-----:R-:W-:Y:S02]  /*02c0*/  HFMA2 R8, -RZ, RZ, 0, 0 ;  /* 0x00000000ff087431 */ /* 0x001fe400000001ff */
[----:B---3--:R-:W-:-:S04]  /*02d0*/  IMAD.MOV R14, RZ, RZ, -R9 ;  /* 0x000000ffff0e7224 */ /* 0x008fc800078e0a09 */
[----:B------:R-:W-:-:S04]  /*02e0*/  IMAD R13, R14, R3, RZ ;  /* 0x000000030e0d7224 */ /* 0x000fc800078e02ff */
[----:B------:R-:W-:-:S06]  /*02f0*/  IMAD.HI.U32 R9, R9, R13, R8 ;  /* 0x0000000d09097227 */ /* 0x000fcc00078e0008 */
[----:B------:R-:W-:-:S04]  /*0300*/  IMAD.HI.U32 R8, R9, R10, RZ ;  /* 0x0000000a09087227 */ /* 0x000fc800078e00ff */
[----:B------:R-:W-:-:S04]  /*0310*/  IMAD.MOV R7, RZ, RZ, -R8 ;  /* 0x000000ffff077224 */ /* 0x000fc800078e0a08 */
[----:B------:R-:W-:-:S05]  /*0320*/  IMAD R10, R3, R7, R10 ;  /* 0x00000007030a7224 */ /* 0x000fca00078e020a */
[----:B------:R-:W-:-:S13]  /*0330*/  ISETP.GE.U32.AND P0, PT, R10, R3, PT ;  /* 0x000000030a00720c */ /* 0x000fda0003f06070 */
[----:B------:R-:W-:Y:S01]  /*0340*/  @P0 IMAD.IADD R10, R10, 0x1, -R3 ;  /* 0x000000010a0a0824 */ /* 0x000fe200078e0a03 */
[----:B------:R-:W-:-:S04]  /*0350*/  @P0 IADD3 R8, PT, PT, R8, 0x1, RZ ;  /* 0x0000000108080810 */ /* 0x000fc80007ffe0ff */
[----:B------:R-:W-:-:S13]  /*0360*/  ISETP.GE.U32.AND P1, PT, R10, R3, PT ;  /* 0x000000030a00720c */ /* 0x000fda0003f26070 */
[----:B------:R-:W-:Y:S01]  /*0370*/  @P1 VIADD R8, R8, 0x1 ;  /* 0x0000000108081836 */ /* 0x000fe20000000000 */
[----:B------:R-:W-:-:S05]  /*0380*/  @!P2 LOP3.LUT R8, RZ, R3, RZ, 0x33, !PT ;  /* 0x00000003ff08a212 */ /* 0x000fca00078e33ff */
[----:B------:R-:W-:-:S05]  /*0390*/  IMAD.IADD R10, R11, 0x1, R8 ;  /* 0x000000010b0a7824 */ /* 0x000fca00078e0208 */
[----:B------:R-:W-:-:S04]  /*03a0*/  LOP3.LUT R7, R10, 0x3, RZ, 0xc0, !PT ;  /* 0x000000030a077812 */ /* 0x000fc800078ec0ff */
[----:B------:R-:W-:Y:S02]  /*03b0*/  ISETP.NE.AND P0, PT, R7, 0x3, PT ;  /* 0x000000030700780c */ /* 0x000fe40003f05270 */
[----:B------:R-:W-:-:S11]  /*03c0*/  MOV R7, R6 ;  /* 0x0000000600077202 */ /* 0x000fd60000000f00 */
[----:B-12---:R-:W-:Y:S05]  /*03d0*/  @!P0 BRA `(.L_x_3) ;  /* 0x0000000000988947 */ /* 0x006fea0003800000 */
[----:B------:R-:W-:Y:S01]  /*03e0*/  VIADD R7, R10, 0x1 ;  /* 0x000000010a077836 */ /* 0x000fe20000000000 */
[----:B------:R-:W-:-:S04]  /*03f0*/  IADD3 R11, P0, PT, R4, R6, RZ ;  /* 0x00000006040b7210 */ /* 0x000fc80007f1e0ff */
[----:B------:R-:W-:Y:S01]  /*0400*/  LOP3.LUT R14, R7, 0x3, RZ, 0xc0, !PT ;  /* 0x00000003070e7812 */ /* 0x000fe200078ec0ff */
[----:B------:R-:W-:Y:S01]  /*0410*/  IMAD.X R8, RZ, RZ, R5, P0 ;  /* 0x000000ffff087224 */ /* 0x000fe200000e0605 */
[----:B------:R-:W-:-:S03]  /*0420*/  SHF.L.U32 R12, R11, 0x2, RZ ;  /* 0x000000020b0c7819 */ /* 0x000fc600000006ff */
[----:B------:R-:W-:Y:S01]  /*0430*/  IMAD R7, R14, R3, R6 ;  /* 0x000000030e077224 */ /* 0x000fe200078e0206 */
[----:B------:R-:W-:Y:S01]  /*0440*/  SHF.L.U64.HI R11, R11, 0x2, R8 ;  /* 0x000000020b0b7819 */ /* 0x000fe20000010208 */
[----:B------:R-:W-:-:S07]  /*0450*/  IMAD.MOV R14, RZ, RZ, -R14 ;  /* 0x000000ffff0e7224 */ /* 0x000fce00078e0a0e */
.L_x_6:
[----:B------:R-:W-:Y:S01]  /*0460*/  ISETP.GE.AND P0, PT, R6, UR6, PT ;  /* 0x0000000606007c0c */ /* 0x000fe2000bf06270 */
[----:B------:R-:W-:Y:S01]  /*0470*/  VIADD R14, R14, 0x1 ;  /* 0x000000010e0e7836 */ /* 0x000fe20000000000 */
[----:B------:R-:W-:Y:S01]  /*0480*/  MOV R13, R11 ;  /* 0x0000000b000d7202 */ /* 0x000fe20000000f00 */
[----:B------:R-:W-:Y:S03]  /*0490*/  BSSY.RECONVERGENT B1, `(.L_x_4) ;  /* 0x0000016000017945 */ /* 0x000fe60003800200 */
[----:B------:R-:W-:Y:S01]  /*04a0*/  ISETP.NE.AND P1, PT, R14, RZ, PT ;  /* 0x000000ff0e00720c */ /* 0x000fe20003f25270 */
[----:B------:R-:W-:-:S06]  /*04b0*/  IMAD.WIDE.U32 R8, R3, 0x4, R12 ;  /* 0x0000000403087825 */ /* 0x000fcc00078e000c */
[----:B------:R-:W-:Y:S06]  /*04c0*/  @P0 BRA `(.L_x_5) ;  /* 0x0000000000480947 */ /* 0x000fec0003800000 */
[----:B------:R-:W-:-:S04]  /*04d0*/  IADD3 R16, P0, PT, R12, UR8, RZ ;  /* 0x000000080c107c10 */ /* 0x000fc8000ff1e0ff */
[----:B------:R-:W-:-:S06]  /*04e0*/  IADD3.X R17, PT, PT, R11, UR9, RZ, P0, !PT ;  /* 0x000000090b117c10 */ /* 0x000fcc00087fe4ff */
[----:B------:R-:W2:Y:S01]  /*04f0*/  LDG.E R17, desc[UR4][R16.64] ;  /* 0x0000000410117981 */ /* 0x000ea2000c1e1900 */
[----:B------:R-:W-:Y:S01]  /*0500*/  IMAD.MOV.U32 R18, RZ, RZ, 0x3bbb989d ;  /* 0x3bbb989dff127424 */ /* 0x000fe200078e00ff */
[----:B------:R-:W-:Y:S01]  /*0510*/  IADD3 R12, P0, PT, R12, UR10, RZ ;  /* 0x0000000a0c0c7c10 */ /* 0x000fe2000ff1e0ff */
[----:B------:R-:W-:Y:S02]  /*0520*/  IMAD.MOV.U32 R20, RZ, RZ, 0x437c0000 ;  /* 0x437c0000ff147424 */ /* 0x000fe400078e00ff */
[----:B--2--5:R-:W-:-:S04]  /*0530*/  FADD R13, -R2, R17 ;  /* 0x00000011020d7221 */ /* 0x024fc80000000100 */
[----:B------:R-:W-:-:S04]  /*0540*/  FFMA.SAT R15, R13, R18, 0.5 ;  /* 0x3f0000000d0f7423 */ /* 0x000fc80000002012 */
[----:B------:R-:W-:-:S04]  /*0550*/  FFMA.RM R15, R15, R20, 12582913 ;  /* 0x4b4000010f0f7423 */ /* 0x000fc80000004014 */
[C---:B------:R-:W-:Y:S01]  /*0560*/  FADD R18, R15.reuse, -12583039 ;  /* 0xcb40007f0f127421 */ /* 0x040fe20000000000 */
[----:B------:R-:W-:-:S03]  /*0570*/  SHF.L.U32 R15, R15, 0x17, RZ ;  /* 0x000000170f0f7819 */ /* 0x000fc600000006ff */
[----:B------:R-:W-:-:S04]  /*0580*/  FFMA R18, R13, 1.4426950216293334961, -R18 ;  /* 0x3fb8aa3b0d127823 */ /* 0x000fc80000000812 */
[----:B------:R-:W-:Y:S01]  /*0590*/  FFMA R18, R13, 1.925963033500011079e-08, R18 ;  /* 0x32a570600d127823 */ /* 0x000fe20000000012 */
[----:B------:R-:W-:-:S05]  /*05a0*/  IADD3.X R13, PT, PT, R11, UR11, RZ, P0, !PT ;  /* 0x0000000b0b0d7c10 */ /* 0x000fca00087fe4ff */
[----:B------:R-:W0:Y:S02]  /*05b0*/  MUFU.EX2 R18, R18 ;  /* 0x0000001200127308 */ /* 0x000e240000000800 */
[----:B0-----:R-:W-:-:S04]  /*05c0*/  FMUL R15, R15, R18 ;  /* 0x000000120f0f7220 */ /* 0x001fc80000400000 */
[----:B------:R-:W-:-:S05]  /*05d0*/  FMUL R15, R15, R0 ;  /* 0x000000000f0f7220 */ /* 0x000fca0000400000 */
[----:B------:R0:W-:Y:S02]  /*05e0*/  STG.E desc[UR4][R12.64], R15 ;  /* 0x0000000f0c007986 */ /* 0x0001e4000c101904 */
.L_x_5:
[----:B------:R-:W-:Y:S05]  /*05f0*/  BSYNC.RECONVERGENT B1 ;  /* 0x0000000000017941 */ /* 0x000fea0003800200 */
.L_x_4:
[----:B0-----:R-:W-:Y:S01]  /*0600*/  IMAD.MOV.U32 R12, RZ, RZ, R8 ;  /* 0x000000ffff0c7224 */ /* 0x001fe200078e0008 */
[----:B------:R-:W-:Y:S01]  /*0610*/  IADD3 R6, PT, PT, R3, R6, RZ ;  /* 0x0000000603067210 */ /* 0x000fe20007ffe0ff */
[----:B------:R-:W-:Y:S01]  /*0620*/  IMAD.MOV.U32 R11, RZ, RZ, R9 ;  /* 0x000000ffff0b7224 */ /* 0x000fe200078e0009 */
[----:B------:R-:W-:Y:S06]  /*0630*/  @P1 BRA `(.L_x_6) ;  /* 0xfffffffc00881947 */ /* 0x000fec000383ffff */
.L_x_3:
[----:B------:R-:W-:Y:S05]  /*0640*/  BSYNC.RECONVERGENT B0 ;  /* 0x0000000000007941 */ /* 0x000fea0003800200 */
.L_x_2:
[----:B------:R-:W0:Y:S01]  /*0650*/  LDC R6, c[0x0][0x39c] ;  /* 0x0000e700ff067b82 */ /* 0x000e220000000800 */
[----:B------:R-:W-:Y:S01]  /*0660*/  ISETP.GE.U32.AND P0, PT, R10, 0x3, PT ;  /* 0x000000030a00780c */ /* 0x000fe20003f06070 */
[----:B------:R-:W1:Y:S01]  /*0670*/  LDCU UR7, c[0x0][0x3a0] ;  /* 0x00007400ff0777ac */ /* 0x000e620008000800 */
[----:B------:R-:W2:Y:S11]  /*0680*/  LDCU.128 UR12, c[0x0][0x380] ;  /* 0x00007000ff0c77ac */ /* 0x000eb60008000c00 */
[----:B-12---:R-:W-:Y:S05]  /*0690*/  @!P0 EXIT ;  /* 0x000000000000894d */ /* 0x006fea0003800000 */
.L_x_15:
[-C--:B0-----:R-:W-:Y:S01]  /*06a0*/  ISETP.GE.AND P3, PT, R7, R6.reuse, PT ;  /* 0x000000060700720c */ /* 0x081fe20003f66270 */
[----:B------:R-:W-:Y:S01]  /*06b0*/  IMAD.IADD R15, R3, 0x1, R7 ;  /* 0x00000001030f7824 */ /* 0x000fe200078e0207 */
[----:B------:R-:W-:Y:S03]  /*06c0*/  BSSY.RECONVERGENT B0, `(.L_x_7) ;  /* 0x000001d000007945 */ /* 0x000fe60003800200 */
[C---:B------:R-:W-:Y:S01]  /*06d0*/  IMAD.IADD R11, R15.reuse, 0x1, R3 ;  /* 0x000000010f0b7824 */ /* 0x040fe200078e0203 */
[----:B------:R-:W-:-:S04]  /*06e0*/  ISETP.GE.AND P0, PT, R15, R6, PT ;  /* 0x000000060f00720c */ /* 0x000fc80003f06270 */
[C---:B------:R-:W-:Y:S02]  /*06f0*/  IADD3 R9, PT, PT, R11.reuse, R3, RZ ;  /* 0x000000030b097210 */ /* 0x040fe40007ffe0ff */
[-C--:B------:R-:W-:Y:S02]  /*0700*/  ISETP.GE.AND P1, PT, R11, R6.reuse, PT ;  /* 0x000000060b00720c */ /* 0x080fe40003f26270 */
[----:B------:R-:W-:Y:S01]  /*0710*/  ISETP.GE.AND P2, PT, R9, R6, PT ;  /* 0x000000060900720c */ /* 0x000fe20003f46270 */
[----:B------:R-:W-:-:S12]  /*0720*/  @P3 BRA `(.L_x_8) ;  /* 0x0000000000583947 */ /* 0x000fd80003800000 */
[----:B------:R-:W-:-:S05]  /*0730*/  IADD3 R7, P3, PT, R4, R7, RZ ;  /* 0x0000000704077210 */ /* 0x000fca0007f7e0ff */
[----:B------:R-:W-:Y:S02]  /*0740*/  IMAD.X R16, RZ, RZ, R5, P3 ;  /* 0x000000ffff107224 */ /* 0x000fe400018e0605 */
[----:B------:R-:W-:-:S03]  /*0750*/  IMAD.SHL.U32 R14, R7, 0x4, RZ ;  /* 0x00000004070e7824 */ /* 0x000fc600078e00ff */
[----:B------:R-:W-:Y:S02]  /*0760*/  SHF.L.U64.HI R16, R7, 0x2, R16 ;  /* 0x0000000207107819 */ /* 0x000fe40000010210 */
[----:B------:R-:W-:-:S04]  /*0770*/  IADD3 R12, P3, PT, R14, UR12, RZ ;  /* 0x0000000c0e0c7c10 */ /* 0x000fc8000ff7e0ff */
[----:B------:R-:W-:-:S06]  /*0780*/  IADD3.X R13, PT, PT, R16, UR13, RZ, P3, !PT ;  /* 0x0000000d100d7c10 */ /* 0x000fcc0009ffe4ff */
[----:B------:R0:W2:Y:S01]  /*0790*/  LDG.E R13, desc[UR4][R12.64] ;  /* 0x000000040c0d7981 */ /* 0x0000a2000c1e1900 */
[----:B------:R-:W-:Y:S02]  /*07a0*/  HFMA2 R8, -RZ, RZ, 0.96630859375, -0.0022525787353515625 ;  /* 0x3bbb989dff087431 */ /* 0x000fe400000001ff */
[----:B------:R-:W-:Y:S01]  /*07b0*/  IMAD.MOV.U32 R17, RZ, RZ, 0x437c0000 ;  /* 0x437c0000ff117424 */ /* 0x000fe200078e00ff */
[----:B0-----:R-:W-:Y:S01]  /*07c0*/  IADD3 R12, P3, PT, R14, UR14, RZ ;  /* 0x0000000e0e0c7c10 */ /* 0x001fe2000ff7e0ff */
[----:B--2--5:R-:W-:-:S03]  /*07d0*/  FADD R7, -R2, R13 ;  /* 0x0000000d02077221 */ /* 0x024fc60000000100 */
[----:B------:R-:W-:Y:S01]  /*07e0*/  IADD3.X R13, PT, PT, R16, UR15, RZ, P3, !PT ;  /* 0x0000000f100d7c10 */ /* 0x000fe20009ffe4ff */
[----:B------:R-:W-:-:S04]  /*07f0*/  FFMA.SAT R8, R7, R8, 0.5 ;  /* 0x3f00000007087423 */ /* 0x000fc80000002008 */
[----:B------:R-:W-:-:S04]  /*0800*/  FFMA.RM R8, R8, R17, 12582913 ;  /* 0x4b40000108087423 */ /* 0x000fc80000004011 */
[C---:B------:R-:W-:Y:S01]  /*0810*/  FADD R10, R8.reuse, -12583039 ;  /* 0xcb40007f080a7421 */ /* 0x040fe20000000000 */
[----:B------:R-:W-:-:S03]  /*0820*/  IMAD.SHL.U32 R8, R8, 0x800000, RZ ;  /* 0x0080000008087824 */ /* 0x000fc600078e00ff */
[----:B------:R-:W-:-:S04]  /*0830*/  FFMA R10, R7, 1.4426950216293334961, -R10 ;  /* 0x3fb8aa3b070a7823 */ /* 0x000fc8000000080a */
[----:B------:R-:W-:-:S04]  /*0840*/  FFMA R10, R7, 1.925963033500011079e-08, R10 ;  /* 0x32a57060070a7823 */ /* 0x000fc8000000000a */
[----:B------:R-:W0:Y:S02]  /*0850*/  MUFU.EX2 R7, R10 ;  /* 0x0000000a00077308 */ /* 0x000e240000000800 */
[----:B0-----:R-:W-:-:S04]  /*0860*/  FMUL R7, R8, R7 ;  /* 0x0000000708077220 */ /* 0x001fc80000400000 */
[----:B------:R-:W-:-:S05]  /*0870*/  FMUL R7, R7, R0 ;  /* 0x0000000007077220 */ /* 0x000fca0000400000 */
[----:B------:R0:W-:Y:S02]  /*0880*/  STG.E desc[UR4][R12.64], R7 ;  /* 0x000000070c007986 */ /* 0x0001e4000c101904 */
.L_x_8:
[----:B------:R-:W-:Y:S05]  /*0890*/  BSYNC.RECONVERGENT B0 ;  /* 0x0000000000007941 */ /* 0x000fea0003800200 */
.L_x_7:
[----:B------:R-:W-:Y:S04]  /*08a0*/  BSSY.RECONVERGENT B0, `(.L_x_9) ;  /* 0x0000018000007945 */ /* 0x000fe80003800200 */
[----:B------:R-:W-:Y:S05]  /*08b0*/  @P0 BRA `(.L_x_10) ;  /* 0x0000000000580947 */ /* 0x000fea0003800000 */
[----:B------:R-:W-:-:S04]  /*08c0*/  IADD3 R15, P0, PT, R4, R15, RZ ;  /* 0x0000000f040f7210 */ /* 0x000fc80007f1e0ff */
[----:B------:R-:W-:Y:S01]  /*08d0*/  IADD3.X R8, PT, PT, RZ, R5, RZ, P0, !PT ;  /* 0x00000005ff087210 */ /* 0x000fe200007fe4ff */
[----:B------:R-:W-:-:S03]  /*08e0*/  IMAD.SHL.U32 R14, R15, 0x4, RZ ;  /* 0x000000040f0e7824 */ /* 0x000fc600078e00ff */
[----:B------:R-:W-:Y:S02]  /*08f0*/  SHF.L.U64.HI R15, R15, 0x2, R8 ;  /* 0x000000020f0f7819 */ /* 0x000fe40000010208 */
[----:B0-----:R-:W-:-:S04]  /*0900*/  IADD3 R12, P0, PT, R14, UR12, RZ ;  /* 0x0000000c0e0c7c10 */ /* 0x001fc8000ff1e0ff */
[----:B------:R-:W-:-:S06]  /*0910*/  IADD3.X R13, PT, PT, R15, UR13, RZ, P0, !PT ;  /* 0x0000000d0f0d7c10 */ /* 0x000fcc00087fe4ff */
[----:B------:R0:W2:Y:S01]  /*0920*/  LDG.E R13, desc[UR4][R12.64] ;  /* 0x000000040c0d7981 */ /* 0x0000a2000c1e1900 */
[----:B------:R-:W-:Y:S01]  /*0930*/  MOV R8, 0x3bbb989d ;  /* 0x3bbb989d00087802 */ /* 0x000fe20000000f00 */
[----:B------:R-:W-:Y:S01]  /*0940*/  IMAD.MOV.U32 R17, RZ, RZ, 0x437c0000 ;  /* 0x437c0000ff117424 */ /* 0x000fe200078e00ff */
[----:B0-----:R-:W-:Y:S01]  /*0950*/  IADD3 R12, P0, PT, R14, UR14, RZ ;  /* 0x0000000e0e0c7c10 */ /* 0x001fe2000ff1e0ff */
[----:B--2--5:R-:W-:-:S03]  /*0960*/  FADD R7, -R2, R13 ;  /* 0x0000000d02077221 */ /* 0x024fc60000000100 */
[----:B------:R-:W-:Y:S01]  /*0970*/  IADD3.X R13, PT, PT, R15, UR15, RZ, P0, !PT ;  /* 0x0000000f0f0d7c10 */ /* 0x000fe200087fe4ff */
[----:B------:R-:W-:-:S04]  /*0980*/  FFMA.SAT R8, R7, R8, 0.5 ;  /* 0x3f00000007087423 */ /* 0x000fc80000002008 */
[----:B------:R-:W-:-:S04]  /*0990*/  FFMA.RM R8, R8, R17, 12582913 ;  /* 0x4b40000108087423 */ /* 0x000fc80000004011 */
[C---:B------:R-:W-:Y:S01]  /*09a0*/  FADD R10, R8.reuse, -12583039 ;  /* 0xcb40007f080a7421 */ /* 0x040fe20000000000 */
[----:B------:R-:W-:-:S03]  /*09b0*/  SHF.L.U32 R8, R8, 0x17, RZ ;  /* 0x0000001708087819 */ /* 0x000fc600000006ff */
[----:B------:R-:W-:-:S04]  /*09c0*/  FFMA R10, R7, 1.4426950216293334961, -R10 ;  /* 0x3fb8aa3b070a7823 */ /* 0x000fc8000000080a */
[----:B------:R-:W-:-:S04]  /*09d0*/  FFMA R10, R7, 1.925963033500011079e-08, R10 ;  /* 0x32a57060070a7823 */ /* 0x000fc8000000000a */
[----:B------:R-:W0:Y:S02]  /*09e0*/  MUFU.EX2 R7, R10 ;  /* 0x0000000a00077308 */ /* 0x000e240000000800 */
[----:B0-----:R-:W-:-:S04]  /*09f0*/  FMUL R7, R8, R7 ;  /* 0x0000000708077220 */ /* 0x001fc80000400000 */
[----:B------:R-:W-:-:S05]  /*0a00*/  FMUL R7, R7, R0 ;  /* 0x0000000007077220 */ /* 0x000fca0000400000 */
[----:B------:R1:W-:Y:S02]  /*0a10*/  STG.E desc[UR4][R12.64], R7 ;  /* 0x000000070c007986 */ /* 0x0003e4000c101904 */
.L_x_10:
[----:B------:R-:W-:Y:S05]  /*0a20*/  BSYNC.RECONVERGENT B0 ;  /* 0x0000000000007941 */ /* 0x000fea0003800200 */
.L_x_9:
[----:B------:R-:W-:Y:S04]  /*0a30*/  BSSY.RECONVERGENT B0, `(.L_x_11) ;  /* 0x0000018000007945 */ /* 0x000fe80003800200 */
[----:B------:R-:W-:Y:S05]  /*0a40*/  @P1 BRA `(.L_x_12) ;  /* 0x0000000000581947 */ /* 0x000fea0003800000 */
[----:B------:R-:W-:-:S04]  /*0a50*/  IADD3 R11, P0, PT, R4, R11, RZ ;  /* 0x0000000b040b7210 */ /* 0x000fc80007f1e0ff */
[----:B01----:R-:W-:Y:S01]  /*0a60*/  SHF.L.U32 R13, R11, 0x2, RZ ;  /* 0x000000020b0d7819 */ /* 0x003fe200000006ff */
[----:B------:R-:W-:-:S03]  /*0a70*/  IMAD.X R14, RZ, RZ, R5, P0 ;  /* 0x000000ffff0e7224 */ /* 0x000fc600000e0605 */
[----:B------:R-:W-:Y:S02]  /*0a80*/  IADD3 R10, P0, PT, R13, UR12, RZ ;  /* 0x0000000c0d0a7c10 */ /* 0x000fe4000ff1e0ff */
[----:B------:R-:W-:-:S04]  /*0a90*/  SHF.L.U64.HI R14, R11, 0x2, R14 ;  /* 0x000000020b0e7819 */ /* 0x000fc8000001020e */
[----:B------:R-:W-:-:S06]  /*0aa0*/  IADD3.X R11, PT, PT, R14, UR13, RZ, P0, !PT ;  /* 0x0000000d0e0b7c10 */ /* 0x000fcc00087fe4ff */
[----:B------:R0:W2:Y:S01]  /*0ab0*/  LDG.E R11, desc[UR4][R10.64] ;  /* 0x000000040a0b7981 */ /* 0x0000a2000c1e1900 */
[----:B------:R-:W-:Y:S02]  /*0ac0*/  HFMA2 R15, -RZ, RZ, 3.7421875, 0 ;  /* 0x437c0000ff0f7431 */ /* 0x000fe400000001ff */
        /* <DEDUP_REMOVED lines=14> */
.L_x_12:
[----:B------:R-:W-:Y:S05]  /*0bb0*/  BSYNC.RECONVERGENT B0 ;  /* 0x0000000000007941 */ /* 0x000fea0003800200 */
.L_x_11:
[----:B------:R-:W-:Y:S04]  /*0bc0*/  BSSY.RECONVERGENT B0, `(.L_x_13) ;  /* 0x0000018000007945 */ /* 0x000fe80003800200 */
[----:B------:R-:W-:Y:S05]  /*0bd0*/  @P2 BRA `(.L_x_14) ;  /* 0x0000000000582947 */ /* 0x000fea0003800000 */
[----:B------:R-:W-:-:S04]  /*0be0*/  IADD3 R14, P0, PT, R4, R9, RZ ;  /* 0x00000009040e7210 */ /* 0x000fc80007f1e0ff */
[----:B012---:R-:W-:Y:S01]  /*0bf0*/  IADD3.X R7, PT, PT, RZ, R5, RZ, P0, !PT ;  /* 0x00000005ff077210 */ /* 0x007fe200007fe4ff */
[----:B------:R-:W-:-:S03]  /*0c00*/  IMAD.SHL.U32 R13, R14, 0x4, RZ ;  /* 0x000000040e0d7824 */ /* 0x000fc600078e00ff */
[----:B------:R-:W-:Y:S02]  /*0c10*/  SHF.L.U64.HI R14, R14, 0x2, R7 ;  /* 0x000000020e0e7819 */ /* 0x000fe40000010207 */
[----:B------:R-:W-:-:S04]  /*0c20*/  IADD3 R10, P0, PT, R13, UR12, RZ ;  /* 0x0000000c0d0a7c10 */ /* 0x000fc8000ff1e0ff */
        /* <DEDUP_REMOVED lines=17> */
.L_x_14:
[----:B------:R-:W-:Y:S05]  /*0d40*/  BSYNC.RECONVERGENT B0 ;  /* 0x0000000000007941 */ /* 0x000fea0003800200 */
.L_x_13:
[----:B0123--:R-:W-:-:S05]  /*0d50*/  IMAD.IADD R7, R9, 0x1, R3 ;  /* 0x0000000109077824 */ /* 0x00ffca00078e0203 */
[----:B------:R-:W-:-:S13]  /*0d60*/  ISETP.GE.AND P0, PT, R7, UR7, PT ;  /* 0x0000000707007c0c */ /* 0x000fda000bf06270 */
[----:B------:R-:W-:Y:S05]  /*0d70*/  @!P0 BRA `(.L_x_15) ;  /* 0xfffffff800488947 */ /* 0x000fea000383ffff */
[----:B------:R-:W-:Y:S05]  /*0d80*/  EXIT ;  /* 0x000000000000794d */ /* 0x000fea0003800000 */
        .weak           $__internal_0_$__cuda_sm20_rcp_rn_f32_slowpath
        .type           $__internal_0_$__cuda_sm20_rcp_rn_f32_slowpath,@function
        .size           $__internal_0_$__cuda_sm20_rcp_rn_f32_slowpath,(.L_x_160 - $__internal_0_$__cuda_sm20_rcp_rn_f32_slowpath)
$__internal_0_$__cuda_sm20_rcp_rn_f32_slowpath:
[----:B------:R-:W-:-:S04]  /*0d90*/  SHF.L.U32 R0, R10, 0x1, RZ ;  /* 0x000000010a007819 */ /* 0x000fc800000006ff */
[----:B------:R-:W-:Y:S01]  /*0da0*/  SHF.R.U32.HI R7, RZ, 0x18, R0 ;  /* 0x00000018ff077819 */ /* 0x000fe20000011600 */
[----:B------:R-:W-:-:S03]  /*0db0*/  IMAD.MOV.U32 R0, RZ, RZ, R10 ;  /* 0x000000ffff007224 */ /* 0x000fc600078e000a */
[----:B------:R-:W-:-:S13]  /*0dc0*/  ISETP.NE.U32.AND P0, PT, R7, RZ, PT ;  /* 0x000000ff0700720c */ /* 0x000fda0003f05070 */
[----:B------:R-:W-:Y:S05]  /*0dd0*/  @P0 BRA `(.L_x_16) ;  /* 0x00000000002c0947 */ /* 0x000fea0003800000 */
[----:B------:R-:W-:-:S04]  /*0de0*/  SHF.L.U32 R7, R0, 0x1, RZ ;  /* 0x0000000100077819 */ /* 0x000fc800000006ff */
[----:B------:R-:W-:-:S13]  /*0df0*/  ISETP.NE.AND P0, PT, R7, RZ, PT ;  /* 0x000000ff0700720c */ /* 0x000fda0003f05270 */
[----:B------:R2:W3:Y:S01]  /*0e00*/  @!P0 MUFU.RCP R7, R0 ;  /* 0x0000000000078308 */ /* 0x0004e20000001000 */
[----:B------:R-:W-:Y:S05]  /*0e10*/  @!P0 BRA `(.L_x_17) ;  /* 0x0000000000a48947 */ /* 0x000fea0003800000 */
[----:B------:R-:W-:-:S04]  /*0e20*/  FFMA R9, R0, 1.84467440737095516160e+19, RZ ;  /* 0x5f80000000097823 */ /* 0x000fc800000000ff */
[----:B--2---:R-:W3:Y:S02]  /*0e30*/  MUFU.RCP R0, R9 ;  /* 0x0000000900007308 */ /* 0x004ee40000001000 */
[----:B---3--:R-:W-:-:S04]  /*0e40*/  FFMA R7, R9, R0, -1 ;  /* 0xbf80000009077423 */ /* 0x008fc80000000000 */
[----:B------:R-:W-:-:S04]  /*0e50*/  FADD.FTZ R7, -R7, -RZ ;  /* 0x800000ff07077221 */ /* 0x000fc80000010100 */
[----:B------:R-:W-:-:S04]  /*0e60*/  FFMA R0, R0, R7, R0 ;  /* 0x0000000700007223 */ /* 0x000fc80000000000 */
[----:B------:R-:W-:Y:S01]  /*0e70*/  FFMA R7, R0, 1.84467440737095516160e+19, RZ ;  /* 0x5f80000000077823 */ /* 0x000fe200000000ff */
[----:B------:R-:W-:Y:S06]  /*0e80*/  BRA `(.L_x_17) ;  /* 0x0000000000887947 */ /* 0x000fec0003800000 */
.L_x_16:
[----:B------:R-:W-:-:S05]  /*0e90*/  VIADD R9, R7, 0xffffff03 ;  /* 0xffffff0307097836 */ /* 0x000fca0000000000 */
[----:B------:R-:W-:-:S13]  /*0ea0*/  ISETP.GT.U32.AND P0, PT, R9, 0x1, PT ;  /* 0x000000010900780c */ /* 0x000fda0003f04070 */
[----:B------:R-:W-:Y:S05]  /*0eb0*/  @P0 BRA `(.L_x_18) ;  /* 0x0000000000780947 */ /* 0x000fea0003800000 */
[----:B------:R-:W-:Y:S01]  /*0ec0*/  LOP3.LUT R10, R0, 0x7fffff, RZ, 0xc0, !PT ;  /* 0x007fffff000a7812 */ /* 0x000fe200078ec0ff */
[----:B------:R-:W-:Y:S02]  /*0ed0*/  HFMA2 R14, -RZ, RZ, 0, 1.78813934326171875e-07 ;  /* 0x00000003ff0e7431 */ /* 0x000fe400000001ff */
[----:B------:R-:W-:Y:S01]  /*0ee0*/  VIADD R7, R7, 0xffffff04 ;  /* 0xffffff0407077836 */ /* 0x000fe20000000000 */
[----:B------:R-:W-:-:S04]  /*0ef0*/  LOP3.LUT R10, R10, 0x3f800000, RZ, 0xfc, !PT ;  /* 0x3f8000000a0a7812 */ /* 0x000fc800078efcff */
[----:B------:R-:W0:Y:S01]  /*0f00*/  MUFU.RCP R11, R10 ;  /* 0x0000000a000b7308 */ /* 0x000e220000001000 */
[----:B------:R-:W-:Y:S01]  /*0f10*/  SHF.L.U32 R15, R14, R9, RZ ;  /* 0x000000090e0f7219 */ /* 0x000fe200000006ff */
[----:B0-----:R-:W-:-:S04]  /*0f20*/  FFMA R12, R10, R11, -1 ;  /* 0xbf8000000a0c7423 */ /* 0x001fc8000000000b */
[----:B------:R-:W-:-:S04]  /*0f30*/  FADD.FTZ R12, -R12, -RZ ;  /* 0x800000ff0c0c7221 */ /* 0x000fc80000010100 */
[CCC-:B------:R-:W-:Y:S01]  /*0f40*/  FFMA.RM R13, R11.reuse, R12.reuse, R11.reuse ;  /* 0x0000000c0b0d7223 */ /* 0x1c0fe2000000400b */
[----:B------:R-:W-:-:S04]  /*0f50*/  FFMA.RP R12, R11, R12, R11 ;  /* 0x0000000c0b0c7223 */ /* 0x000fc8000000800b */
[C---:B------:R-:W-:Y:S02]  /*0f60*/  LOP3.LUT R11, R13.reuse, 0x7fffff, RZ, 0xc0, !PT ;  /* 0x007fffff0d0b7812 */ /* 0x040fe400078ec0ff */
[----:B------:R-:W-:Y:S02]  /*0f70*/  FSETP.NEU.FTZ.AND P0, PT, R13, R12, PT ;  /* 0x0000000c0d00720b */ /* 0x000fe40003f1d000 */
[----:B------:R-:W-:Y:S02]  /*0f80*/  LOP3.LUT R12, R11, 0x800000, RZ, 0xfc, !PT ;  /* 0x008000000b0c7812 */ /* 0x000fe400078efcff */
[----:B------:R-:W-:Y:S02]  /*0f90*/  SEL R11, RZ, 0xffffffff, !P0 ;  /* 0xffffffffff0b7807 */ /* 0x000fe40004000000 */
[----:B------:R-:W-:Y:S02]  /*0fa0*/  LOP3.LUT R10, R15, R12, RZ, 0xc0, !PT ;  /* 0x0000000c0f0a7212 */ /* 0x000fe400078ec0ff */
[----:B------:R-:W-:Y:S01]  /*0fb0*/  SHF.R.U32.HI R7, RZ, R7, R12 ;  /* 0x00000007ff077219 */ /* 0x000fe2000001160c */
[----:B------:R-:W-:Y:S01]  /*0fc0*/  IMAD.MOV R11, RZ, RZ, -R11 ;  /* 0x000000ffff0b7224 */ /* 0x000fe200078e0a0b */
[----:B------:R-:W-:-:S04]  /*0fd0*/  SHF.R.U32.HI R10, RZ, R9, R10 ;  /* 0x00000009ff0a7219 */ /* 0x000fc8000001160a */
[----:B------:R-:W-:Y:S02]  /*0fe0*/  LOP3.LUT P1, RZ, R11, R9, R12, 0xf8, !PT ;  /* 0x000000090bff7212 */ /* 0x000fe4000782f80c */
[C---:B------:R-:W-:Y:S02]  /*0ff0*/  LOP3.LUT P0, RZ, R10.reuse, 0x1, RZ, 0xc0, !PT ;  /* 0x000000010aff7812 */ /* 0x040fe4000780c0ff */
[----:B------:R-:W-:-:S04]  /*1000*/  LOP3.LUT P2, RZ, R10, 0x2, RZ, 0xc0, !PT ;  /* 0x000000020aff7812 */ /* 0x000fc8000784c0ff */
[----:B------:R-:W-:Y:S02]  /*1010*/  PLOP3.LUT P0, PT, P0, P1, P2, 0xe0, 0x0 ;  /* 0x000000000000781c */ /* 0x000fe40000703c20 */
[----:B------:R-:W-:Y:S02]  /*1020*/  LOP3.LUT P1, RZ, R0, 0x7fffff, RZ, 0xc0, !PT ;  /* 0x007fffff00ff7812 */ /* 0x000fe4000782c0ff */
[----:B------:R-:W-:-:S04]  /*1030*/  SEL R9, RZ, 0x1, !P0 ;  /* 0x00000001ff097807 */ /* 0x000fc80004000000 */
[----:B------:R-:W-:-:S04]  /*1040*/  IADD3 R9, PT, PT, -R9, RZ, RZ ;  /* 0x000000ff09097210 */ /* 0x000fc80007ffe1ff */
[----:B------:R-:W-:-:S13]  /*1050*/  ISETP.GE.AND P0, PT, R9, RZ, PT ;  /* 0x000000ff0900720c */ /* 0x000fda0003f06270 */
[----:B------:R-:W-:-:S05]  /*1060*/  @!P0 IADD3 R7, PT, PT, R7, 0x1, RZ ;  /* 0x0000000107078810 */ /* 0x000fca0007ffe0ff */
[----:B------:R-:W-:-:S05]  /*1070*/  @!P1 IMAD.SHL.U32 R7, R7, 0x2, RZ ;  /* 0x0000000207079824 */ /* 0x000fca00078e00ff */
[----:B------:R-:W-:Y:S01]  /*1080*/  LOP3.LUT R7, R7, 0x80000000, R0, 0xf8, !PT ;  /* 0x8000000007077812 */ /* 0x000fe200078ef800 */
[----:B------:R-:W-:Y:S06]  /*1090*/  BRA `(.L_x_17) ;  /* 0x0000000000047947 */ /* 0x000fec0003800000 */
.L_x_18:
[----:B------:R0:W1:Y:S02]  /*10a0*/  MUFU.RCP R7, R0 ;  /* 0x0000000000077308 */ /* 0x0000640000001000 */
.L_x_17:
[----:B------:R-:W-:-:S04]  /*10b0*/  MOV R9, 0x0 ;  /* 0x0000000000097802 */ /* 0x000fc80000000f00 */
[----:B0123--:R-:W-:Y:S05]  /*10c0*/  RET.REL.NODEC R8 `(_Z23softmax_v3_kernel_pass2PKfPfS0_iii) ;  /* 0xffffffec08cc7950 */ /* 0x00ffea0003c3ffff */
.L_x_19:
[----:B------:R-:W-:-:S00]  /*10d0*/  BRA `(.L_x_19) ;  /* 0xfffffffc00fc7947 */ /* 0x000fc0000383ffff */
[----:B------:R-:W-:-:S00]  /*10e0*/  NOP ;  /* 0x0000000000007918 */ /* 0x000fc00000000000 */
        /* <DEDUP_REMOVED lines=9> */
.L_x_160:


//--------------------- .text._Z23softmax_v3_kernel_pass1PKfPfiii --------------------------
	.section	.text._Z23softmax_v3_kernel_pass1PKfPfiii,"ax",@progbits
	.align	128
        .global         _Z23softmax_v3_kernel_pass1PKfPfiii
        .type           _Z23softmax_v3_kernel_pass1PKfPfiii,@function
        .size           _Z23softmax_v3_kernel_pass1PKfPfiii,(.L_x_165 - _Z23softmax_v3_kernel_pass1PKfPfiii)
        .other          _Z23softmax_v3_kernel_pass1PKfPfiii,@"STO_CUDA_ENTRY STV_DEFAULT"
_Z23softmax_v3_kernel_pass1PKfPfiii:
.text._Z23softmax_v3_kernel_pass1PKfPfiii:
[----:B------:R-:W-:Y:S01]  /*0000*/  LDC R1, c[0x0][0x37c] ;  /* 0x0000df00ff017b82 */ /* 0x000fe20000000800 */
[----:B------:R-:W0:Y:S07]  /*0010*/  S2R R0, SR_TID.X ;  /* 0x0000000000007919 */ /* 0x000e2e0000002100 */
[----:B------:R-:W0:Y:S01]  /*0020*/  LDC R5, c[0x0][0x398] ;  /* 0x0000e600ff057b82 */ /* 0x000e220000000800 */
[----:B------:R-:W1:Y:S01]  /*0030*/  LDCU UR8, c[0x0][0x394] ;  /* 0x00007280ff0877ac */ /* 0x000e620008000800 */
[----:B------:R-:W-:Y:S01]  /*0040*/  BSSY.RECONVERGENT B0, `(.L_x_20) ;  /* 0x00000c8000007945 */ /* 0x000fe20003800200 */
[----:B------:R-:W1:Y:S01]  /*0050*/  S2R R7, SR_CTAID.Y ;  /* 0x0000000000077919 */ /* 0x000e620000002600 */
[----:B------:R-:W-:Y:S01]  /*0060*/  HFMA2 R4, -RZ, RZ, 0, 0 ;  /* 0x00000000ff047431 */ /* 0x000fe200000001ff */
[----:B------:R-:W2:Y:S01]  /*0070*/  LDCU UR4, c[0x0][0x360] ;  /* 0x00006c00ff0477ac */ /* 0x000ea20008000800 */
[----:B------:R-:W-:-:S02]  /*0080*/  MOV R13, 0xff800000 ;  /* 0xff800000000d7802 */ /* 0x000fc40000000f00 */
[----:B------:R-:W3:Y:S01]  /*0090*/  LDC.64 R2, c[0x0][0x388] ;  /* 0x0000e200ff027b82 */ /* 0x000ee20000000a00 */
[----:B------:R-:W4:Y:S01]  /*00a0*/  LDCU.64 UR6, c[0x0][0x358] ;  /* 0x00006b00ff0677ac */ /* 0x000f220008000a00 */
[----:B------:R-:W0:Y:S06]  /*00b0*/  LDCU.64 UR10, c[0x0][0x380] ;  /* 0x00007000ff0a77ac */ /* 0x000e2c0008000a00 */
[----:B------:R-:W5:Y:S01]  /*00c0*/  S2UR UR5, SR_CTAID.X ;  /* 0x00000000000579c3 */ /* 0x000f620000002500 */
[----:B0-----:R-:W-:Y:S01]  /*00d0*/  ISETP.GE.AND P0, PT, R0, R5, PT ;  /* 0x000000050000720c */ /* 0x001fe20003f06270 */
[----:B-1----:R-:W-:-:S02]  /*00e0*/  IMAD R6, R7, UR8, RZ ;  /* 0x0000000807067c24 */ /* 0x002fc4000f8e02ff */
[----:B---3--:R-:W-:Y:S01]  /*00f0*/  IMAD.WIDE.U32 R2, R7, 0x4, R2 ;  /* 0x0000000407027825 */ /* 0x008fe200078e0002 */
[----:B--2---:R-:W-:-:S03]  /*0100*/  MOV R7, UR4 ;  /* 0x0000000400077c02 */ /* 0x004fc60008000f00 */
[----:B-----5:R-:W-:-:S06]  /*0110*/  IMAD R9, R5, UR5, R6 ;  /* 0x0000000505097c24 */ /* 0x020fcc000f8e0206 */
[----:B----4-:R-:W-:Y:S05]  /*0120*/  @P0 BRA `(.L_x_21) ;  /* 0x0000000800e40947 */ /* 0x010fea0003800000 */
[----:B------:R-:W0:Y:S01]  /*0130*/  I2F.U32.RP R6, R7 ;  /* 0x0000000700067306 */ /* 0x000e220000209000 */
[C---:B------:R-:W-:Y:S01]  /*0140*/  IADD3 R4, PT, PT, R7.reuse, R0, RZ ;  /* 0x0000000007047210 */ /* 0x040fe20007ffe0ff */
[----:B------:R-:W-:Y:S01]  /*0150*/  BSSY.RECONVERGENT B1, `(.L_x_22) ;  /* 0x0000048000017945 */ /* 0x000fe20003800200 */
[----:B------:R-:W-:Y:S02]  /*0160*/  IADD3 R15, PT, PT, RZ, -R7, RZ ;  /* 0x80000007ff0f7210 */ /* 0x000fe40007ffe0ff */
[CC--:B------:R-:W-:Y:S02]  /*0170*/  ISETP.GE.U32.AND P0, PT, R4.reuse, R5.reuse, PT ;  /* 0x000000050400720c */ /* 0x0c0fe40003f06070 */
[----:B------:R-:W-:Y:S02]  /*0180*/  VIMNMX.U32 R13, PT, PT, R4, R5, !PT ;  /* 0x00000005040d7248 */ /* 0x000fe40007fe0000 */
[----:B------:R-:W-:Y:S02]  /*0190*/  SEL R8, RZ, 0x1, P0 ;  /* 0x00000001ff087807 */ /* 0x000fe40000000000 */
[----:B------:R-:W-:-:S02]  /*01a0*/  ISETP.NE.U32.AND P2, PT, R7, RZ, PT ;  /* 0x000000ff0700720c */ /* 0x000fc40003f45070 */
[----:B------:R-:W-:Y:S01]  /*01b0*/  IADD3 R4, PT, PT, R13, -R4, -R8 ;  /* 0x800000040d047210 */ /* 0x000fe20007ffe808 */
[----:B0-----:R-:W0:Y:S01]  /*01c0*/  MUFU.RCP R6, R6 ;  /* 0x0000000600067308 */ /* 0x001e220000001000 */
[----:B------:R-:W-:Y:S02]  /*01d0*/  SHF.R.S32.HI R16, RZ, 0x1f, R9 ;  /* 0x0000001fff107819 */ /* 0x000fe40000011409 */
[----:B------:R-:W-:Y:S02]  /*01e0*/  MOV R13, 0xff800000 ;  /* 0xff800000000d7802 */ /* 0x000fe40000000f00 */
[----:B0-----:R-:W-:-:S04]  /*01f0*/  IADD3 R10, PT, PT, R6, 0xffffffe, RZ ;  /* 0x0ffffffe060a7810 */ /* 0x001fc80007ffe0ff */
[----:B------:R0:W1:Y:S02]  /*0200*/  F2I.FTZ.U32.TRUNC.NTZ R11, R10 ;  /* 0x0000000a000b7305 */ /* 0x000064000021f000 */
[----:B0-----:R-:W-:Y:S01]  /*0210*/  MOV R10, RZ ;  /* 0x000000ff000a7202 */ /* 0x001fe20000000f00 */
[----:B-1----:R-:W-:-:S04]  /*0220*/  IMAD R15, R15, R11, RZ ;  /* 0x0000000b0f0f7224 */ /* 0x002fc800078e02ff */
[----:B------:R-:W-:-:S06]  /*0230*/  IMAD.HI.U32 R11, R11, R15, R10 ;  /* 0x0000000f0b0b7227 */ /* 0x000fcc00078e000a */
[----:B------:R-:W-:-:S05]  /*0240*/  IMAD.HI.U32 R11, R11, R4, RZ ;  /* 0x000000040b0b7227 */ /* 0x000fca00078e00ff */
[----:B------:R-:W-:-:S05]  /*0250*/  IADD3 R6, PT, PT, -R11, RZ, RZ ;  /* 0x000000ff0b067210 */ /* 0x000fca0007ffe1ff */
[----:B------:R-:W-:Y:S01]  /*0260*/  IMAD R4, R7, R6, R4 ;  /* 0x0000000607047224 */ /* 0x000fe200078e0204 */
[----:B------:R-:W-:-:S04]  /*0270*/  MOV R6, R0 ;  /* 0x0000000000067202 */ /* 0x000fc80000000f00 */
[----:B------:R-:W-:-:S13]  /*0280*/  ISETP.GE.U32.AND P0, PT, R4, R7, PT ;  /* 0x000000070400720c */ /* 0x000fda0003f06070 */
[----:B------:R-:W-:Y:S02]  /*0290*/  @P0 IADD3 R4, PT, PT, -R7, R4, RZ ;  /* 0x0000000407040210 */ /* 0x000fe40007ffe1ff */
[----:B------:R-:W-:Y:S02]  /*02a0*/  @P0 IADD3 R11, PT, PT, R11, 0x1, RZ ;  /* 0x000000010b0b0810 */ /* 0x000fe40007ffe0ff */
[----:B------:R-:W-:-:S13]  /*02b0*/  ISETP.GE.U32.AND P1, PT, R4, R7, PT ;  /* 0x000000070400720c */ /* 0x000fda0003f26070 */
[----:B------:R-:W-:Y:S02]  /*02c0*/  @P1 IADD3 R11, PT, PT, R11, 0x1, RZ ;  /* 0x000000010b0b1810 */ /* 0x000fe40007ffe0ff */
[----:B------:R-:W-:-:S04]  /*02d0*/  @!P2 LOP3.LUT R11, RZ, R7, RZ, 0x33, !PT ;  /* 0x00000007ff0ba212 */ /* 0x000fc800078e33ff */
[----:B------:R-:W-:-:S04]  /*02e0*/  IADD3 R8, PT, PT, R8, R11, RZ ;  /* 0x0000000b08087210 */ /* 0x000fc80007ffe0ff */
[----:B------:R-:W-:-:S04]  /*02f0*/  LOP3.LUT R4, R8, 0x3, RZ, 0xc0, !PT ;  /* 0x0000000308047812 */ /* 0x000fc800078ec0ff */
[----:B------:R-:W-:Y:S02]  /*0300*/  ISETP.NE.AND P0, PT, R4, 0x3, PT ;  /* 0x000000030400780c */ /* 0x000fe40003f05270 */
[----:B------:R-:W-:-:S11]  /*0310*/  MOV R4, RZ ;  /* 0x000000ff00047202 */ /* 0x000fd60000000f00 */
[----:B------:R-:W-:Y:S05]  /*0320*/  @!P0 BRA `(.L_x_23) ;  /* 0x0000000000a88947 */ /* 0x000fea0003800000 */
[----:B------:R-:W0:Y:S01]  /*0330*/  LDCU.64 UR4, c[0x0][0x380] ;  /* 0x00007000ff0477ac */ /* 0x000e220008000a00 */
[----:B------:R-:W-:Y:S01]  /*0340*/  IADD3 R11, P0, PT, R9, R0, RZ ;  /* 0x00000000090b7210 */ /* 0x000fe20007f1e0ff */
[----:B------:R-:W-:Y:S01]  /*0350*/  BSSY.RECONVERGENT B2, `(.L_x_23) ;  /* 0x0000027000027945 */ /* 0x000fe20003800200 */
[----:B------:R-:W-:Y:S02]  /*0360*/  IADD3 R4, PT, PT, R8, 0x1, RZ ;  /* 0x0000000108047810 */ /* 0x000fe40007ffe0ff */
[----:B------:R-:W-:Y:S02]  /*0370*/  IADD3.X R6, PT, PT, RZ, R16, RZ, P0, !PT ;  /* 0x00000010ff067210 */ /* 0x000fe400007fe4ff */
[----:B------:R-:W-:Y:S01]  /*0380*/  LOP3.LUT R12, R4, 0x3, RZ, 0xc0, !PT ;  /* 0x00000003040c7812 */ /* 0x000fe200078ec0ff */
[----:B------:R-:W-:Y:S01]  /*0390*/  HFMA2 R4, -RZ, RZ, 0, 0 ;  /* 0x00000000ff047431 */ /* 0x000fe200000001ff */
[----:B------:R-:W-:Y:S02]  /*03a0*/  MOV R14, 0xff800000 ;  /* 0xff800000000e7802 */ /* 0x000fe40000000f00 */
[----:B------:R-:W-:-:S02]  /*03b0*/  IADD3 R12, PT, PT, -R12, RZ, RZ ;  /* 0x000000ff0c0c7210 */ /* 0x000fc40007ffe1ff */
[----:B0-----:R-:W-:-:S04]  /*03c0*/  LEA R10, P0, R11, UR4, 0x2 ;  /* 0x000000040b0a7c11 */ /* 0x001fc8000f8010ff */
[----:B------:R-:W-:Y:S02]  /*03d0*/  LEA.HI.X R11, R11, UR5, R6, 0x2, P0 ;  /* 0x000000050b0b7c11 */ /* 0x000fe400080f1406 */
[----:B------:R-:W-:-:S07]  /*03e0*/  MOV R6, R0 ;  /* 0x0000000000067202 */ /* 0x000fce0000000f00 */
.L_x_24:
[----:B------:R0:W2:Y:S01]  /*03f0*/  LDG.E R17, desc[UR6][R10.64] ;  /* 0x000000060a117981 */ /* 0x0000a2000c1e1900 */
[----:B------:R-:W-:Y:S02]  /*0400*/  MOV R20, 0x3bbb989d ;  /* 0x3bbb989d00147802 */ /* 0x000fe40000000f00 */
[----:B------:R-:W-:Y:S02]  /*0410*/  MOV R21, 0x437c0000 ;  /* 0x437c000000157802 */ /* 0x000fe40000000f00 */
[----:B------:R-:W-:Y:S02]  /*0420*/  IADD3 R12, PT, PT, R12, 0x1, RZ ;  /* 0x000000010c0c7810 */ /* 0x000fe40007ffe0ff */
[C---:B------:R-:W-:Y:S02]  /*0430*/  IADD3 R6, PT, PT, R7.reuse, R6, RZ ;  /* 0x0000000607067210 */ /* 0x040fe40007ffe0ff */
[----:B------:R-:W-:Y:S01]  /*0440*/  ISETP.NE.AND P0, PT, R12, RZ, PT ;  /* 0x000000ff0c00720c */ /* 0x000fe20003f05270 */
[----:B0-----:R-:W-:Y:S01]  /*0450*/  IMAD.WIDE.U32 R10, R7, 0x4, R10 ;  /* 0x00000004070a7825 */ /* 0x001fe200078e000a */
[----:B--2---:R-:W-:-:S05]  /*0460*/  FMNMX R13, R17, R14, !PT ;  /* 0x0000000e110d7209 */ /* 0x004fca0007800000 */
[----:B------:R-:W-:Y:S01]  /*0470*/  FADD R18, -R13, R14 ;  /* 0x0000000e0d127221 */ /* 0x000fe20000000100 */
[----:B------:R-:W-:-:S03]  /*0480*/  FADD R19, R17, -R13 ;  /* 0x8000000d11137221 */ /* 0x000fc60000000000 */
[-C--:B------:R-:W-:Y:S01]  /*0490*/  FFMA.SAT R15, R18, R20.reuse, 0.5 ;  /* 0x3f000000120f7423 */ /* 0x080fe20000002014 */
[----:B------:R-:W-:-:S03]  /*04a0*/  FFMA.SAT R14, R19, R20, 0.5 ;  /* 0x3f000000130e7423 */ /* 0x000fc60000002014 */
[-C--:B------:R-:W-:Y:S01]  /*04b0*/  FFMA.RM R15, R15, R21.reuse, 12582913 ;  /* 0x4b4000010f0f7423 */ /* 0x080fe20000004015 */
[----:B------:R-:W-:-:S03]  /*04c0*/  FFMA.RM R14, R14, R21, 12582913 ;  /* 0x4b4000010e0e7423 */ /* 0x000fc60000004015 */
[C---:B------:R-:W-:Y:S01]  /*04d0*/  FADD R17, R15.reuse, -12583039 ;  /* 0xcb40007f0f117421 */ /* 0x040fe20000000000 */
[----:B------:R-:W-:Y:S01]  /*04e0*/  FADD R20, R14, -12583039 ;  /* 0xcb40007f0e147421 */ /* 0x000fe20000000000 */
[----:B------:R-:W-:Y:S02]  /*04f0*/  SHF.L.U32 R15, R15, 0x17, RZ ;  /* 0x000000170f0f7819 */ /* 0x000fe400000006ff */
[----:B------:R-:W-:Y:S01]  /*0500*/  FFMA R17, R18, 1.4426950216293334961, -R17 ;  /* 0x3fb8aa3b12117823 */ /* 0x000fe20000000811 */
[----:B------:R-:W-:-:S03]  /*0510*/  FFMA R20, R19, 1.4426950216293334961, -R20 ;  /* 0x3fb8aa3b13147823 */ /* 0x000fc60000000814 */
[----:B------:R-:W-:Y:S01]  /*0520*/  FFMA R17, R18, 1.925963033500011079e-08, R17 ;  /* 0x32a5706012117823 */ /* 0x000fe20000000011 */
[----:B------:R-:W-:-:S03]  /*0530*/  FFMA R20, R19, 1.925963033500011079e-08, R20 ;  /* 0x32a5706013147823 */ /* 0x000fc60000000014 */
[----:B------:R-:W0:Y:S08]  /*0540*/  MUFU.EX2 R18, R17 ;  /* 0x0000001100127308 */ /* 0x000e300000000800 */
[----:B------:R-:W1:Y:S01]  /*0550*/  MUFU.EX2 R20, R20 ;  /* 0x0000001400147308 */ /* 0x000e620000000800 */
[----:B0-----:R-:W-:-:S04]  /*0560*/  FMUL R15, R15, R18 ;  /* 0x000000120f0f7220 */ /* 0x001fc80000400000 */
[----:B------:R-:W-:Y:S01]  /*0570*/  FMUL R4, R15, R4 ;  /* 0x000000040f047220 */ /* 0x000fe20000400000 */
[----:B------:R-:W-:Y:S02]  /*0580*/  SHF.L.U32 R15, R14, 0x17, RZ ;  /* 0x000000170e0f7819 */ /* 0x000fe400000006ff */
[----:B------:R-:W-:-:S03]  /*0590*/  MOV R14, R13 ;  /* 0x0000000d000e7202 */ /* 0x000fc60000000f00 */
[----:B-1----:R-:W-:Y:S01]  /*05a0*/  FFMA R4, R15, R20, R4 ;  /* 0x000000140f047223 */ /* 0x002fe20000000004 */
[----:B------:R-:W-:Y:S06]  /*05b0*/  @P0 BRA `(.L_x_24) ;  /* 0xfffffffc008c0947 */ /* 0x000fec000383ffff */
[----:B------:R-:W-:Y:S05]  /*05c0*/  BSYNC.RECONVERGENT B2 ;  /* 0x0000000000027941 */ /* 0x000fea0003800200 */
.L_x_23:
[----:B------:R-:W-:Y:S05]  /*05d0*/  BSYNC.RECONVERGENT B1 ;  /* 0x0000000000017941 */ /* 0x000fea0003800200 */
.L_x_22:
[----:B------:R-:W-:-:S13]  /*05e0*/  ISETP.GE.U32.AND P0, PT, R8, 0x3, PT ;  /* 0x000000030800780c */ /* 0x000fda0003f06070 */
[----:B------:R-:W-:Y:S05]  /*05f0*/  @!P0 BRA `(.L_x_21) ;  /* 0x0000000400b08947 */ /* 0x000fea0003800000 */
.L_x_25:
[----:B------:R-:W-:-:S04]  /*0600*/  IADD3 R8, P0, PT, R9, R6, RZ ;  /* 0x0000000609087210 */ /* 0x000fc80007f1e0ff */
[----:B------:R-:W-:Y:S02]  /*0610*/  IADD3.X R11, PT, PT, RZ, R16, RZ, P0, !PT ;  /* 0x00000010ff0b7210 */ /* 0x000fe400007fe4ff */
[----:B------:R-:W-:-:S04]  /*0620*/  LEA R18, P0, R8, UR10, 0x2 ;  /* 0x0000000a08127c11 */ /* 0x000fc8000f8010ff */
[----:B------:R-:W-:-:S05]  /*0630*/  LEA.HI.X R19, R8, UR11, R11, 0x2, P0 ;  /* 0x0000000b08137c11 */ /* 0x000fca00080f140b */
[----:B------:R-:W2:Y:S01]  /*0640*/  LDG.E R18, desc[UR6][R18.64] ;  /* 0x0000000612127981 */ /* 0x000ea2000c1e1900 */
[----:B------:R-:W-:-:S04]  /*0650*/  IADD3 R6, PT, PT, R7, R6, RZ ;  /* 0x0000000607067210 */ /* 0x000fc80007ffe0ff */
[-C--:B------:R-:W-:Y:S02]  /*0660*/  IADD3 R8, P0, PT, R9, R6.reuse, RZ ;  /* 0x0000000609087210 */ /* 0x080fe40007f1e0ff */
[----:B------:R-:W-:Y:S02]  /*0670*/  IADD3 R6, PT, PT, R7, R6, RZ ;  /* 0x0000000607067210 */ /* 0x000fe40007ffe0ff */
[----:B------:R-:W-:Y:S02]  /*0680*/  IADD3.X R11, PT, PT, RZ, R16, RZ, P0, !PT ;  /* 0x00000010ff0b7210 */ /* 0x000fe400007fe4ff */
[----:B------:R-:W-:-:S04]  /*0690*/  LEA R10, P0, R8, UR10, 0x2 ;  /* 0x0000000a080a7c11 */ /* 0x000fc8000f8010ff */
[----:B------:R-:W-:Y:S02]  /*06a0*/  LEA.HI.X R11, R8, UR11, R11, 0x2, P0 ;  /* 0x0000000b080b7c11 */ /* 0x000fe400080f140b */
[----:B------:R-:W-:-:S03]  /*06b0*/  IADD3 R8, P0, PT, R9, R6, RZ ;  /* 0x0000000609087210 */ /* 0x000fc60007f1e0ff */
[----:B------:R0:W3:Y:S01]  /*06c0*/  LDG.E R14, desc[UR6][R10.64] ;  /* 0x000000060a0e7981 */ /* 0x0000e2000c1e1900 */
[----:B------:R-:W-:Y:S02]  /*06d0*/  IADD3.X R15, PT, PT, RZ, R16, RZ, P0, !PT ;  /* 0x00000010ff0f7210 */ /* 0x000fe400007fe4ff */
[C---:B------:R-:W-:Y:S02]  /*06e0*/  LEA R22, P0, R8.reuse, UR10, 0x2 ;  /* 0x0000000a08167c11 */ /* 0x040fe4000f8010ff */
[----:B------:R-:W-:Y:S02]  /*06f0*/  IADD3 R6, PT, PT, R7, R6, RZ ;  /* 0x0000000607067210 */ /* 0x000fe40007ffe0ff */
[----:B------:R-:W-:Y:S02]  /*0700*/  LEA.HI.X R23, R8, UR11, R15, 0x2, P0 ;  /* 0x0000000b08177c11 */ /* 0x000fe400080f140f */
[----:B------:R-:W-:-:S03]  /*0710*/  IADD3 R8, P0, PT, R9, R6, RZ ;  /* 0x0000000609087210 */ /* 0x000fc60007f1e0ff */
[----:B------:R1:W4:Y:S01]  /*0720*/  LDG.E R15, desc[UR6][R22.64] ;  /* 0x00000006160f7981 */ /* 0x000322000c1e1900 */
[----:B------:R-:W-:Y:S02]  /*0730*/  IADD3.X R17, PT, PT, RZ, R16, RZ, P0, !PT ;  /* 0x00000010ff117210 */ /* 0x000fe400007fe4ff */
[----:B------:R-:W-:-:S04]  /*0740*/  LEA R20, P0, R8, UR10, 0x2 ;  /* 0x0000000a08147c11 */ /* 0x000fc8000f8010ff */
[----:B------:R-:W-:-:S05]  /*0750*/  LEA.HI.X R21, R8, UR11, R17, 0x2, P0 ;  /* 0x0000000b08157c11 */ /* 0x000fca00080f1411 */
[----:B------:R5:W4:Y:S01]  /*0760*/  LDG.E R8, desc[UR6][R20.64] ;  /* 0x0000000614087981 */ /* 0x000b22000c1e1900 */
[----:B0-----:R-:W-:Y:S01]  /*0770*/  HFMA2 R10, -RZ, RZ, 0.96630859375, -0.0022525787353515625 ;  /* 0x3bbb989dff0a7431 */ /* 0x001fe200000001ff */
[----:B------:R-:W-:Y:S02]  /*0780*/  MOV R11, 0x437c0000 ;  /* 0x437c0000000b7802 */ /* 0x000fe40000000f00 */
[----:B------:R-:W-:-:S04]  /*0790*/  IADD3 R6, PT, PT, R7, R6, RZ ;  /* 0x0000000607067210 */ /* 0x000fc80007ffe0ff */
[----:B------:R-:W-:Y:S02]  /*07a0*/  ISETP.GE.AND P0, PT, R6, R5, PT ;  /* 0x000000050600720c */ /* 0x000fe40003f06270 */
[----:B--2---:R-:W-:-:S05]  /*07b0*/  FMNMX R17, R18, R13, !PT ;  /* 0x0000000d12117209 */ /* 0x004fca0007800000 */
[----:B------:R-:W-:Y:S01]  /*07c0*/  FADD R19, -R17, R13 ;  /* 0x0000000d11137221 */ /* 0x000fe20000000100 */
[----:B------:R-:W-:-:S03]  /*07d0*/  FADD R25, R18, -R17 ;  /* 0x8000001112197221 */ /* 0x000fc60000000000 */
[-C--:B------:R-:W-:Y:S01]  /*07e0*/  FFMA.SAT R12, R19, R10.reuse, 0.5 ;  /* 0x3f000000130c7423 */ /* 0x080fe2000000200a */
[----:B-1----:R-:W-:-:S03]  /*07f0*/  FFMA.SAT R22, R25, R10, 0.5 ;  /* 0x3f00000019167423 */ /* 0x002fc6000000200a */
[-C--:B------:R-:W-:Y:S01]  /*0800*/  FFMA.RM R12, R12, R11.reuse, 12582913 ;  /* 0x4b4000010c0c7423 */ /* 0x080fe2000000400b */
[----:B------:R-:W-:-:S03]  /*0810*/  FFMA.RM R13, R22, R11, 12582913 ;  /* 0x4b400001160d7423 */ /* 0x000fc6000000400b */
[C---:B------:R-:W-:Y:S01]  /*0820*/  FADD R18, R12.reuse, -12583039 ;  /* 0xcb40007f0c127421 */ /* 0x040fe20000000000 */
[----:B-----5:R-:W-:Y:S01]  /*0830*/  FADD R20, R13, -12583039 ;  /* 0xcb40007f0d147421 */ /* 0x020fe20000000000 */
[----:B------:R-:W-:Y:S02]  /*0840*/  SHF.L.U32 R22, R12, 0x17, RZ ;  /* 0x000000170c167819 */ /* 0x000fe400000006ff */
[----:B------:R-:W-:Y:S01]  /*0850*/  FFMA R18, R19, 1.4426950216293334961, -R18 ;  /* 0x3fb8aa3b13127823 */ /* 0x000fe20000000812 */
[----:B------:R-:W-:-:S03]  /*0860*/  FFMA R20, R25, 1.4426950216293334961, -R20 ;  /* 0x3fb8aa3b19147823 */ /* 0x000fc60000000814 */
[----:B------:R-:W-:Y:S01]  /*0870*/  FFMA R18, R19, 1.925963033500011079e-08, R18 ;  /* 0x32a5706013127823 */ /* 0x000fe20000000012 */
[----:B---3--:R-:W-:Y:S01]  /*0880*/  FMNMX R19, R17, R14, !PT ;  /* 0x0000000e11137209 */ /* 0x008fe20007800000 */
[----:B------:R-:W-:Y:S02]  /*0890*/  FFMA R20, R25, 1.925963033500011079e-08, R20 ;  /* 0x32a5706019147823 */ /* 0x000fe40000000014 */
[----:B------:R4:W0:Y:S02]  /*08a0*/  MUFU.EX2 R23, R18 ;  /* 0x0000001200177308 */ /* 0x0008240000000800 */
[--C-:B------:R-:W-:Y:S01]  /*08b0*/  FADD R21, R17, -R19.reuse ;  /* 0x8000001311157221 */ /* 0x100fe20000000000 */
[----:B------:R-:W-:Y:S01]  /*08c0*/  FADD R17, R14, -R19 ;  /* 0x800000130e117221 */ /* 0x000fe20000000000 */
[----:B------:R-:W-:Y:S02]  /*08d0*/  SHF.L.U32 R14, R13, 0x17, RZ ;  /* 0x000000170d0e7819 */ /* 0x000fe400000006ff */
[----:B------:R-:W-:-:S02]  /*08e0*/  FFMA.SAT R24, R21, R10, 0.5 ;  /* 0x3f00000015187423 */ /* 0x000fc4000000200a */
[----:B------:R-:W1:Y:S01]  /*08f0*/  MUFU.EX2 R20, R20 ;  /* 0x0000001400147308 */ /* 0x000e620000000800 */
[----:B----4-:R-:W-:Y:S01]  /*0900*/  FMNMX R18, R19, R15, !PT ;  /* 0x0000000f13127209 */ /* 0x010fe20007800000 */
[----:B------:R-:W-:Y:S01]  /*0910*/  FFMA.RM R12, R24, R11, 12582913 ;  /* 0x4b400001180c7423 */ /* 0x000fe2000000400b */
[----:B------:R-:W-:-:S03]  /*0920*/  FFMA.SAT R24, R17, R10, 0.5 ;  /* 0x3f00000011187423 */ /* 0x000fc6000000200a */
[----:B------:R-:W-:Y:S01]  /*0930*/  FADD R19, R19, -R18 ;  /* 0x8000001213137221 */ /* 0x000fe20000000000 */
[----:B------:R-:W-:Y:S01]  /*0940*/  FMNMX R13, R18, R8, !PT ;  /* 0x00000008120d7209 */ /* 0x000fe20007800000 */
[----:B0-----:R-:W-:Y:S01]  /*0950*/  FMUL R23, R22, R23 ;  /* 0x0000001716177220 */ /* 0x001fe20000400000 */
[----:B------:R-:W-:-:S03]  /*0960*/  FADD R22, R12, -12583039 ;  /* 0xcb40007f0c167421 */ /* 0x000fc60000000000 */
[----:B------:R-:W-:Y:S01]  /*0970*/  FADD R25, R8, -R13 ;  /* 0x8000000d08197221 */ /* 0x000fe20000000000 */
[----:B------:R-:W-:Y:S01]  /*0980*/  FMUL R23, R23, R4 ;  /* 0x0000000417177220 */ /* 0x000fe20000400000 */
[----:B------:R-:W-:Y:S01]  /*0990*/  FFMA R22, R21, 1.4426950216293334961, -R22 ;  /* 0x3fb8aa3b15167823 */ /* 0x000fe20000000816 */
[-C--:B------:R-:W-:Y:S01]  /*09a0*/  FFMA.RM R4, R24, R11.reuse, 12582913 ;  /* 0x4b40000118047423 */ /* 0x080fe2000000400b */
[----:B------:R-:W-:Y:S01]  /*09b0*/  FFMA.SAT R24, R19, R10, 0.5 ;  /* 0x3f00000013187423 */ /* 0x000fe2000000200a */
[----:B-1----:R-:W-:Y:S01]  /*09c0*/  FFMA R14, R14, R20, R23 ;  /* 0x000000140e0e7223 */ /* 0x002fe20000000017 */
[----:B------:R-:W-:Y:S01]  /*09d0*/  FFMA R20, R21, 1.925963033500011079e-08, R22 ;  /* 0x32a5706015147823 */ /* 0x000fe20000000016 */
[----:B------:R-:W-:Y:S01]  /*09e0*/  FADD R22, R4, -12583039 ;  /* 0xcb40007f04167421 */ /* 0x000fe20000000000 */
[----:B------:R-:W-:Y:S01]  /*09f0*/  FADD R21, R15, -R18 ;  /* 0x800000120f157221 */ /* 0x000fe20000000000 */
[-C--:B------:R-:W-:Y:S01]  /*0a00*/  FFMA.RM R15, R24, R11.reuse, 12582913 ;  /* 0x4b400001180f7423 */ /* 0x080fe2000000400b */
[----:B------:R-:W-:Y:S01]  /*0a10*/  FADD R23, R18, -R13 ;  /* 0x8000000d12177221 */ /* 0x000fe20000000000 */
[----:B------:R-:W-:Y:S01]  /*0a20*/  FFMA R22, R17, 1.4426950216293334961, -R22 ;  /* 0x3fb8aa3b11167823 */ /* 0x000fe20000000816 */
[----:B------:R-:W-:Y:S01]  /*0a30*/  FFMA.SAT R26, R21, R10, 0.5 ;  /* 0x3f000000151a7423 */ /* 0x000fe2000000200a */
[----:B------:R-:W-:Y:S01]  /*0a40*/  FADD R24, R15, -12583039 ;  /* 0xcb40007f0f187421 */ /* 0x000fe20000000000 */
[----:B------:R-:W0:Y:S01]  /*0a50*/  MUFU.EX2 R20, R20 ;  /* 0x0000001400147308 */ /* 0x000e220000000800 */
[----:B------:R-:W-:Y:S01]  /*0a60*/  FFMA R22, R17, 1.925963033500011079e-08, R22 ;  /* 0x32a5706011167823 */ /* 0x000fe20000000016 */
[----:B------:R-:W-:Y:S01]  /*0a70*/  FFMA.RM R17, R26, R11, 12582913 ;  /* 0x4b4000011a117423 */ /* 0x000fe2000000400b */
[----:B------:R-:W-:-:S03]  /*0a80*/  FFMA R24, R19, 1.4426950216293334961, -R24 ;  /* 0x3fb8aa3b13187823 */ /* 0x000fc60000000818 */
[----:B------:R-:W-:Y:S01]  /*0a90*/  FADD R26, R17, -12583039 ;  /* 0xcb40007f111a7421 */ /* 0x000fe20000000000 */
[----:B------:R-:W-:Y:S01]  /*0aa0*/  FFMA R19, R19, 1.925963033500011079e-08, R24 ;  /* 0x32a5706013137823 */ /* 0x000fe20000000018 */
[-C--:B------:R-:W-:Y:S01]  /*0ab0*/  FFMA.SAT R24, R23, R10.reuse, 0.5 ;  /* 0x3f00000017187423 */ /* 0x080fe2000000200a */
[----:B------:R-:W1:Y:S01]  /*0ac0*/  MUFU.EX2 R18, R22 ;  /* 0x0000001600127308 */ /* 0x000e620000000800 */
[----:B------:R-:W-:Y:S02]  /*0ad0*/  FFMA R26, R21, 1.4426950216293334961, -R26 ;  /* 0x3fb8aa3b151a7823 */ /* 0x000fe4000000081a */
[-C--:B------:R-:W-:Y:S01]  /*0ae0*/  FFMA.RM R8, R24, R11.reuse, 12582913 ;  /* 0x4b40000118087423 */ /* 0x080fe2000000400b */
[----:B------:R-:W-:Y:S01]  /*0af0*/  FFMA.SAT R24, R25, R10, 0.5 ;  /* 0x3f00000019187423 */ /* 0x000fe2000000200a */
[----:B------:R-:W-:Y:S01]  /*0b00*/  FFMA R26, R21, 1.925963033500011079e-08, R26 ;  /* 0x32a57060151a7823 */ /* 0x000fe2000000001a */
[----:B------:R-:W-:Y:S01]  /*0b10*/  SHF.L.U32 R21, R12, 0x17, RZ ;  /* 0x000000170c157819 */ /* 0x000fe200000006ff */
[----:B------:R-:W-:Y:S01]  /*0b20*/  FADD R10, R8, -12583039 ;  /* 0xcb40007f080a7421 */ /* 0x000fe20000000000 */
[----:B------:R-:W2:Y:S01]  /*0b30*/  MUFU.EX2 R19, R19 ;  /* 0x0000001300137308 */ /* 0x000ea20000000800 */
[----:B------:R-:W-:-:S02]  /*0b40*/  FFMA.RM R11, R24, R11, 12582913 ;  /* 0x4b400001180b7423 */ /* 0x000fc4000000400b */
[----:B------:R-:W-:Y:S01]  /*0b50*/  FFMA R12, R23, 1.4426950216293334961, -R10 ;  /* 0x3fb8aa3b170c7823 */ /* 0x000fe2000000080a */
[----:B0-----:R-:W-:Y:S01]  /*0b60*/  FMUL R21, R21, R20 ;  /* 0x0000001415157220 */ /* 0x001fe20000400000 */
[C---:B------:R-:W-:Y:S01]  /*0b70*/  FADD R20, R11.reuse, -12583039 ;  /* 0xcb40007f0b147421 */ /* 0x040fe20000000000 */
[----:B------:R-:W-:Y:S01]  /*0b80*/  SHF.L.U32 R11, R11, 0x17, RZ ;  /* 0x000000170b0b7819 */ /* 0x000fe200000006ff */
[----:B------:R-:W-:Y:S01]  /*0b90*/  FFMA R23, R23, 1.925963033500011079e-08, R12 ;  /* 0x32a5706017177823 */ /* 0x000fe2000000000c */
[----:B------:R-:W-:Y:S01]  /*0ba0*/  SHF.L.U32 R12, R4, 0x17, RZ ;  /* 0x00000017040c7819 */ /* 0x000fe200000006ff */
[----:B------:R-:W-:Y:S01]  /*0bb0*/  FFMA R20, R25, 1.4426950216293334961, -R20 ;  /* 0x3fb8aa3b19147823 */ /* 0x000fe20000000814 */
[----:B------:R-:W0:Y:S01]  /*0bc0*/  MUFU.EX2 R10, R26 ;  /* 0x0000001a000a7308 */ /* 0x000e220000000800 */
[----:B------:R-:W-:Y:S01]  /*0bd0*/  FMUL R21, R14, R21 ;  /* 0x000000150e157220 */ /* 0x000fe20000400000 */
[----:B------:R-:W-:Y:S01]  /*0be0*/  SHF.L.U32 R14, R15, 0x17, RZ ;  /* 0x000000170f0e7819 */ /* 0x000fe200000006ff */
[----:B------:R-:W-:Y:S01]  /*0bf0*/  FFMA R20, R25, 1.925963033500011079e-08, R20 ;  /* 0x32a5706019147823 */ /* 0x000fe20000000014 */
[----:B------:R-:W-:Y:S01]  /*0c00*/  SHF.L.U32 R15, R8, 0x17, RZ ;  /* 0x00000017080f7819 */ /* 0x000fe200000006ff */
[----:B-1----:R-:W-:-:S02]  /*0c10*/  FFMA R12, R12, R18, R21 ;  /* 0x000000120c0c7223 */ /* 0x002fc40000000015 */
[----:B--2---:R-:W-:Y:S01]  /*0c20*/  FMUL R19, R14, R19 ;  /* 0x000000130e137220 */ /* 0x004fe20000400000 */
[----:B------:R-:W1:Y:S03]  /*0c30*/  MUFU.EX2 R4, R23 ;  /* 0x0000001700047308 */ /* 0x000e660000000800 */
[----:B------:R-:W-:Y:S01]  /*0c40*/  FMUL R19, R12, R19 ;  /* 0x000000130c137220 */ /* 0x000fe20000400000 */
[----:B------:R-:W-:-:S04]  /*0c50*/  SHF.L.U32 R12, R17, 0x17, RZ ;  /* 0x00000017110c7819 */ /* 0x000fc800000006ff */
[----:B------:R-:W2:Y:S01]  /*0c60*/  MUFU.EX2 R20, R20 ;  /* 0x0000001400147308 */ /* 0x000ea20000000800 */
[----:B0-----:R-:W-:Y:S01]  /*0c70*/  FFMA R10, R12, R10, R19 ;  /* 0x0000000a0c0a7223 */ /* 0x001fe20000000013 */
[----:B-1----:R-:W-:-:S04]  /*0c80*/  FMUL R15, R15, R4 ;  /* 0x000000040f0f7220 */ /* 0x002fc80000400000 */
[----:B------:R-:W-:-:S04]  /*0c90*/  FMUL R10, R10, R15 ;  /* 0x0000000f0a0a7220 */ /* 0x000fc80000400000 */
[----:B--2---:R-:W-:Y:S01]  /*0ca0*/  FFMA R4, R11, R20, R10 ;  /* 0x000000140b047223 */ /* 0x004fe2000000000a */
[----:B------:R-:W-:Y:S06]  /*0cb0*/  @!P0 BRA `(.L_x_25) ;  /* 0xfffffff800508947 */ /* 0x000fec000383ffff */
.L_x_21:
[----:B------:R-:W-:Y:S05]  /*0cc0*/  BSYNC.RECONVERGENT B0 ;  /* 0x0000000000007941 */ /* 0x000fea0003800200 */
.L_x_20:
[----:B------:R-:W0:Y:S01]  /*0cd0*/  S2UR UR5, SR_CgaCtaId ;  /* 0x00000000000579c3 */ /* 0x000e220000008800 */
[----:B------:R-:W-:Y:S01]  /*0ce0*/  UMOV UR4, 0x400 ;  /* 0x0000040000047882 */ /* 0x000fe20000000000 */
[----:B------:R-:W-:Y:S01]  /*0cf0*/  ISETP.GT.U32.AND P0, PT, R7, 0x3f, PT ;  /* 0x0000003f0700780c */ /* 0x000fe20003f04070 */
[----:B0-----:R-:W-:-:S06]  /*0d00*/  ULEA UR4, UR5, UR4, 0x18 ;  /* 0x0000000405047291 */ /* 0x001fcc000f8ec0ff */
[----:B------:R-:W-:-:S04]  /*0d10*/  LEA R6, R0, UR4, 0x2 ;  /* 0x0000000400067c11 */ /* 0x000fc8000f8e10ff */
[----:B------:R-:W-:Y:S01]  /*0d20*/  LEA R9, R7, R6, 0x2 ;  /* 0x0000000607097211 */ /* 0x000fe200078e10ff */
[----:B------:R0:W-:Y:S04]  /*0d30*/  STS [R6], R13 ;  /* 0x0000000d06007388 */ /* 0x0001e80000000800 */
[----:B------:R0:W-:Y:S01]  /*0d40*/  STS [R9], R4 ;  /* 0x0000000409007388 */ /* 0x0001e20000000800 */
[----:B------:R-:W-:Y:S05]  /*0d50*/  @P0 BRA `(.L_x_26) ;  /* 0x00000000009c0947 */ /* 0x000fea0003800000 */
.L_x_29:
[----:B------:R-:W-:Y:S01]  /*0d60*/  SHF.R.U32.HI R5, RZ, 0x1, R7 ;  /* 0x00000001ff057819 */ /* 0x000fe20000011607 */
[----:B------:R-:W-:Y:S01]  /*0d70*/  BAR.SYNC.DEFER_BLOCKING 0x0 ;  /* 0x0000000000007b1d */ /* 0x000fe20000010000 */
[----:B------:R-:W-:Y:S02]  /*0d80*/  ISETP.GE.U32.AND P1, PT, R7, 0x80, PT ;  /* 0x000000800700780c */ /* 0x000fe40003f26070 */
[----:B------:R-:W-:-:S03]  /*0d90*/  ISETP.GE.U32.AND P0, PT, R0, R5, PT ;  /* 0x000000050000720c */ /* 0x000fc60003f06070 */
[----:B------:R-:W-:Y:S10]  /*0da0*/  BSSY.RECONVERGENT B0, `(.L_x_27) ;  /* 0x0000020000007945 */ /* 0x000ff40003800200 */
[----:B------:R-:W-:Y:S05]  /*0db0*/  @P0 BRA `(.L_x_28) ;  /* 0x0000000000780947 */ /* 0x000fea0003800000 */
[C---:B------:R-:W-:Y:S01]  /*0dc0*/  LEA R8, R5.reuse, R6, 0x2 ;  /* 0x0000000605087211 */ /* 0x040fe200078e10ff */
[----:B------:R-:W-:Y:S01]  /*0dd0*/  HFMA2 R15, -RZ, RZ, 0.96630859375, -0.0022525787353515625 ;  /* 0x3bbb989dff0f7431 */ /* 0x000fe200000001ff */
[----:B------:R-:W-:Y:S02]  /*0de0*/  LEA R10, R5, R9, 0x2 ;  /* 0x00000009050a7211 */ /* 0x000fe400078e10ff */
[----:B------:R-:W-:Y:S02]  /*0df0*/  MOV R17, 0x437c0000 ;  /* 0x437c000000117802 */ /* 0x000fe40000000f00 */
[----:B------:R-:W1:Y:S04]  /*0e00*/  LDS R8, [R8] ;  /* 0x0000000008087984 */ /* 0x000e680000000800 */
[----:B------:R-:W2:Y:S01]  /*0e10*/  LDS R10, [R10] ;  /* 0x000000000a0a7984 */ /* 0x000ea20000000800 */
[----:B-1----:R-:W-:-:S05]  /*0e20*/  FMNMX R7, R13, R8, !PT ;  /* 0x000000080d077209 */ /* 0x002fca0007800000 */
[--C-:B------:R-:W-:Y:S01]  /*0e30*/  FADD R14, R8, -R7.reuse ;  /* 0x80000007080e7221 */ /* 0x100fe20000000000 */
[----:B------:R-:W-:Y:S01]  /*0e40*/  FADD R11, R13, -R7 ;  /* 0x800000070d0b7221 */ /* 0x000fe20000000000 */
[----:B------:R1:W-:Y:S02]  /*0e50*/  STS [R6], R7 ;  /* 0x0000000706007388 */ /* 0x0003e40000000800 */
[----:B------:R-:W-:-:S04]  /*0e60*/  FFMA.SAT R12, R14, R15, 0.5 ;  /* 0x3f0000000e0c7423 */ /* 0x000fc8000000200f */
[----:B0-----:R-:W-:Y:S01]  /*0e70*/  FFMA.RM R13, R12, R17, 12582913 ;  /* 0x4b4000010c0d7423 */ /* 0x001fe20000004011 */
[----:B------:R-:W-:-:S03]  /*0e80*/  FFMA.SAT R12, R11, R15, 0.5 ;  /* 0x3f0000000b0c7423 */ /* 0x000fc6000000200f */
[C---:B------:R-:W-:Y:S01]  /*0e90*/  FADD R15, R13.reuse, -12583039 ;  /* 0xcb40007f0d0f7421 */ /* 0x040fe20000000000 */
[----:B------:R-:W-:Y:S01]  /*0ea0*/  FFMA.RM R12, R12, R17, 12582913 ;  /* 0x4b4000010c0c7423 */ /* 0x000fe20000004011 */
[----:B------:R-:W-:Y:S02]  /*0eb0*/  SHF.L.U32 R13, R13, 0x17, RZ ;  /* 0x000000170d0d7819 */ /* 0x000fe400000006ff */
[----:B------:R-:W-:Y:S01]  /*0ec0*/  FFMA R15, R14, 1.4426950216293334961, -R15 ;  /* 0x3fb8aa3b0e0f7823 */ /* 0x000fe2000000080f */
[C---:B------:R-:W-:Y:S01]  /*0ed0*/  FADD R8, R12.reuse, -12583039 ;  /* 0xcb40007f0c087421 */ /* 0x040fe20000000000 */
[----:B------:R-:W-:Y:S02]  /*0ee0*/  SHF.L.U32 R12, R12, 0x17, RZ ;  /* 0x000000170c0c7819 */ /* 0x000fe400000006ff */
[----:B------:R-:W-:Y:S01]  /*0ef0*/  FFMA R15, R14, 1.925963033500011079e-08, R15 ;  /* 0x32a570600e0f7823 */ /* 0x000fe2000000000f */
[----:B------:R-:W-:-:S03]  /*0f00*/  FFMA R8, R11, 1.4426950216293334961, -R8 ;  /* 0x3fb8aa3b0b087823 */ /* 0x000fc60000000808 */
[----:B------:R-:W0:Y:S01]  /*0f10*/  MUFU.EX2 R14, R15 ;  /* 0x0000000f000e7308 */ /* 0x000e220000000800 */
[----:B------:R-:W-:-:S07]  /*0f20*/  FFMA R8, R11, 1.925963033500011079e-08, R8 ;  /* 0x32a570600b087823 */ /* 0x000fce0000000008 */
[----:B------:R-:W3:Y:S01]  /*0f30*/  MUFU.EX2 R11, R8 ;  /* 0x00000008000b7308 */ /* 0x000ee20000000800 */
[----:B0-----:R-:W-:-:S04]  /*0f40*/  FMUL R13, R13, R14 ;  /* 0x0000000e0d0d7220 */ /* 0x001fc80000400000 */
[----:B--2---:R-:W-:Y:S01]  /*0f50*/  FMUL R13, R10, R13 ;  /* 0x0000000d0a0d7220 */ /* 0x004fe20000400000 */
[----:B---3--:R-:W-:-:S04]  /*0f60*/  FMUL R11, R12, R11 ;  /* 0x0000000b0c0b7220 */ /* 0x008fc80000400000 */
[----:B------:R-:W-:Y:S01]  /*0f70*/  FFMA R4, R4, R11, R13 ;  /* 0x0000000b04047223 */ /* 0x000fe2000000000d */
[----:B------:R-:W-:-:S04]  /*0f80*/  MOV R13, R7 ;  /* 0x00000007000d7202 */ /* 0x000fc80000000f00 */
[----:B------:R1:W-:Y:S03]  /*0f90*/  STS [R9], R4 ;  /* 0x0000000409007388 */ /* 0x0003e60000000800 */
.L_x_28:
[----:B------:R-:W-:Y:S05]  /*0fa0*/  BSYNC.RECONVERGENT B0 ;  /* 0x0000000000007941 */ /* 0x000fea0003800200 */
.L_x_27:
[----:B-1----:R-:W-:Y:S01]  /*0fb0*/  MOV R7, R5 ;  /* 0x0000000500077202 */ /* 0x002fe20000000f00 */
[----:B------:R-:W-:Y:S06]  /*0fc0*/  @!P1 BRA `(.L_x_29) ;  /* 0xfffffffc00649947 */ /* 0x000fec000383ffff */
.L_x_26:
[----:B------:R-:W-:-:S13]  /*0fd0*/  ISETP.GT.U32.AND P0, PT, R0, 0x1f, PT ;  /* 0x0000001f0000780c */ /* 0x000fda0003f04070 */
[----:B------:R-:W-:Y:S05]  /*0fe0*/  @P0 EXIT ;  /* 0x000000000000094d */ /* 0x000fea0003800000 */
[----:B------:R-:W1:Y:S01]  /*0ff0*/  SHFL.DOWN PT, R8, R13, 0x10, 0x1f ;  /* 0x0a001f000d087f89 */ /* 0x000e6200000e0000 */
[----:B0-----:R-:W-:Y:S01]  /*1000*/  HFMA2 R6, -RZ, RZ, 0.96630859375, -0.0022525787353515625 ;  /* 0x3bbb989dff067431 */ /* 0x001fe200000001ff */
[----:B------:R-:W-:Y:S02]  /*1010*/  MOV R5, 0x437c0000 ;  /* 0x437c000000057802 */ /* 0x000fe40000000f00 */
[----:B------:R-:W-:Y:S01]  /*1020*/  SHFL.DOWN PT, R12, R4, 0x10, 0x1f ;  /* 0x0a001f00040c7f89 */ /* 0x000fe200000e0000 */
[----:B------:R-:W-:Y:S02]  /*1030*/  ISETP.NE.AND P0, PT, R0, RZ, PT ;  /* 0x000000ff0000720c */ /* 0x000fe40003f05270 */
[----:B-1----:R-:W-:-:S05]  /*1040*/  FMNMX R14, R8, R13, !PT ;  /* 0x0000000d080e7209 */ /* 0x002fca0007800000 */
[----:B------:R-:W-:Y:S01]  /*1050*/  FADD R9, R8, -R14 ;  /* 0x8000000e08097221 */ /* 0x000fe20000000000 */
[----:B------:R-:W-:Y:S01]  /*1060*/  FADD R7, -R14, R13 ;  /* 0x0000000d0e077221 */ /* 0x000fe20000000100 */
[----:B------:R-:W0:Y:S02]  /*1070*/  SHFL.DOWN PT, R19, R14, 0x8, 0x1f ;  /* 0x09001f000e137f89 */ /* 0x000e2400000e0000 */
[----:B------:R-:W-:-:S04]  /*1080*/  FFMA.SAT R8, R9, R6, 0.5 ;  /* 0x3f00000009087423 */ /* 0x000fc80000002006 */
[----:B------:R-:W-:Y:S01]  /*1090*/  FFMA.RM R15, R8, R5, 12582913 ;  /* 0x4b400001080f7423 */ /* 0x000fe20000004005 */
        /* <DEDUP_REMOVED lines=9> */
[----:B------:R-:W1:Y:S01]  /*1130*/  MUFU.EX2 R18, R17 ;  /* 0x0000001100127308 */ /* 0x000e620000000800 */
[----:B------:R-:W-:Y:S01]  /*1140*/  FFMA R13, R7, 1.925963033500011079e-08, R8 ;  /* 0x32a57060070d7823 */ /* 0x000fe20000000008 */
[----:B0-----:R-:W-:-:S05]  /*1150*/  FMNMX R7, R14, R19, !PT ;  /* 0x000000130e077209 */ /* 0x001fca0007800000 */
[--C-:B------:R-:W-:Y:S01]  /*1160*/  FADD R19, R19, -R7.reuse ;  /* 0x8000000713137221 */ /* 0x100fe20000000000 */
[----:B------:R-:W0:Y:S01]  /*1170*/  MUFU.EX2 R16, R13 ;  /* 0x0000000d00107308 */ /* 0x000e220000000800 */
[----:B------:R-:W2:Y:S01]  /*1180*/  SHFL.DOWN PT, R10, R7, 0x4, 0x1f ;  /* 0x08801f00070a7f89 */ /* 0x000ea200000e0000 */
[----:B------:R-:W-:Y:S01]  /*1190*/  FADD R9, R14, -R7 ;  /* 0x800000070e097221 */ /* 0x000fe20000000000 */
[----:B------:R-:W-:-:S03]  /*11a0*/  FFMA.SAT R8, R19, R6, 0.5 ;  /* 0x3f00000013087423 */ /* 0x000fc60000002006 */
[----:B------:R-:W-:Y:S01]  /*11b0*/  FFMA.SAT R14, R9, R6, 0.5 ;  /* 0x3f000000090e7423 */ /* 0x000fe20000002006 */
[----:B------:R-:W-:Y:S01]  /*11c0*/  FFMA.RM R8, R8, R5, 12582913 ;  /* 0x4b40000108087423 */ /* 0x000fe20000004005 */
[----:B-1----:R-:W-:-:S03]  /*11d0*/  FMUL R15, R15, R18 ;  /* 0x000000120f0f7220 */ /* 0x002fc60000400000 */
[C---:B------:R-:W-:Y:S01]  /*11e0*/  FADD R20, R8.reuse, -12583039 ;  /* 0xcb40007f08147421 */ /* 0x040fe20000000000 */
[----:B------:R-:W-:Y:S01]  /*11f0*/  SHF.L.U32 R8, R8, 0x17, RZ ;  /* 0x0000001708087819 */ /* 0x000fe200000006ff */
[----:B------:R-:W-:Y:S02]  /*1200*/  FMUL R12, R12, R15 ;  /* 0x0000000f0c0c7220 */ /* 0x000fe40000400000 */
[----:B------:R-:W-:Y:S01]  /*1210*/  FFMA R20, R19, 1.4426950216293334961, -R20 ;  /* 0x3fb8aa3b13147823 */ /* 0x000fe20000000814 */
[----:B0-----:R-:W-:Y:S01]  /*1220*/  FMUL R13, R11, R16 ;  /* 0x000000100b0d7220 */ /* 0x001fe20000400000 */
[----:B------:R-:W-:Y:S02]  /*1230*/  FFMA.RM R11, R14, R5, 12582913 ;  /* 0x4b4000010e0b7423 */ /* 0x000fe40000004005 */
[----:B------:R-:W-:Y:S01]  /*1240*/  FFMA R20, R19, 1.925963033500011079e-08, R20 ;  /* 0x32a5706013147823 */ /* 0x000fe20000000014 */
[----:B------:R-:W-:Y:S01]  /*1250*/  FFMA R12, R13, R4, R12 ;  /* 0x000000040d0c7223 */ /* 0x000fe2000000000c */
[----:B------:R-:W-:-:S02]  /*1260*/  FADD R14, R11, -12583039 ;  /* 0xcb40007f0b0e7421 */ /* 0x000fc40000000000 */
[----:B------:R-:W0:Y:S01]  /*1270*/  MUFU.EX2 R17, R20 ;  /* 0x0000001400117308 */ /* 0x000e220000000800 */
[----:B------:R-:W-:Y:S01]  /*1280*/  SHF.L.U32 R11, R11, 0x17, RZ ;  /* 0x000000170b0b7819 */ /* 0x000fe200000006ff */
[----:B------:R-:W-:Y:S01]  /*1290*/  FFMA R14, R9, 1.4426950216293334961, -R14 ;  /* 0x3fb8aa3b090e7823 */ /* 0x000fe2000000080e */
[----:B------:R-:W1:Y:S01]  /*12a0*/  SHFL.DOWN PT, R13, R12, 0x8, 0x1f ;  /* 0x09001f000c0d7f89 */ /* 0x000e6200000e0000 */
[----:B--2---:R-:W-:Y:S02]  /*12b0*/  FMNMX R4, R7, R10, !PT ;  /* 0x0000000a07047209 */ /* 0x004fe40007800000 */
[----:B------:R-:W-:-:S03]  /*12c0*/  FFMA R14, R9, 1.925963033500011079e-08, R14 ;  /* 0x32a57060090e7823 */ /* 0x000fc6000000000e */
[--C-:B------:R-:W-:Y:S01]  /*12d0*/  FADD R19, R10, -R4.reuse ;  /* 0x800000040a137221 */ /* 0x100fe20000000000 */
[----:B------:R-:W2:Y:S01]  /*12e0*/  SHFL.DOWN PT, R9, R4, 0x2, 0x1f ;  /* 0x08401f0004097f89 */ /* 0x000ea200000e0000 */
[----:B------:R-:W-:Y:S01]  /*12f0*/  FADD R15, R7, -R4 ;  /* 0x80000004070f7221 */ /* 0x000fe20000000000 */
[----:B------:R-:W3:Y:S01]  /*1300*/  MUFU.EX2 R14, R14 ;  /* 0x0000000e000e7308 */ /* 0x000ee20000000800 */
[-C--:B------:R-:W-:Y:S02]  /*1310*/  FFMA.SAT R10, R19, R6.reuse, 0.5 ;  /* 0x3f000000130a7423 */ /* 0x080fe40000002006 */
[----:B------:R-:W-:Y:S02]  /*1320*/  FFMA.SAT R16, R15, R6, 0.5 ;  /* 0x3f0000000f107423 */ /* 0x000fe40000002006 */
[----:B------:R-:W-:Y:S01]  /*1330*/  FFMA.RM R7, R10, R5, 12582913 ;  /* 0x4b4000010a077423 */ /* 0x000fe20000004005 */
[----:B0-----:R-:W-:Y:S01]  /*1340*/  FMUL R10, R8, R17 ;  /* 0x00000011080a7220 */ /* 0x001fe20000400000 */
[----:B------:R-:W-:-:S02]  /*1350*/  FFMA.RM R8, R16, R5, 12582913 ;  /* 0x4b40000110087423 */ /* 0x000fc40000004005 */
[C---:B------:R-:W-:Y:S01]  /*1360*/  FADD R18, R7.reuse, -12583039 ;  /* 0xcb40007f07127421 */ /* 0x040fe20000000000 */
[----:B------:R-:W-:-:S03]  /*1370*/  SHF.L.U32 R7, R7, 0x17, RZ ;  /* 0x0000001707077819 */ /* 0x000fc600000006ff */
[----:B------:R-:W-:Y:S01]  /*1380*/  FFMA R18, R19, 1.4426950216293334961, -R18 ;  /* 0x3fb8aa3b13127823 */ /* 0x000fe20000000812 */
[----:B-1----:R-:W-:Y:S01]  /*1390*/  FMUL R13, R13, R10 ;  /* 0x0000000a0d0d7220 */ /* 0x002fe20000400000 */
[C---:B------:R-:W-:Y:S01]  /*13a0*/  FADD R10, R8.reuse, -12583039 ;  /* 0xcb40007f080a7421 */ /* 0x040fe20000000000 */
[----:B---3--:R-:W-:Y:S01]  /*13b0*/  FMUL R11, R11, R14 ;  /* 0x0000000e0b0b7220 */ /* 0x008fe20000400000 */
[----:B------:R-:W-:Y:S01]  /*13c0*/  FFMA R18, R19, 1.925963033500011079e-08, R18 ;  /* 0x32a5706013127823 */ /* 0x000fe20000000012 */
[----:B------:R-:W-:Y:S01]  /*13d0*/  SHF.L.U32 R8, R8, 0x17, RZ ;  /* 0x0000001708087819 */ /* 0x000fe200000006ff */
[----:B------:R-:W-:Y:S01]  /*13e0*/  FFMA R10, R15, 1.4426950216293334961, -R10 ;  /* 0x3fb8aa3b0f0a7823 */ /* 0x000fe2000000080a */
[----:B------:R-:W-:-:S03]  /*13f0*/  FFMA R12, R12, R11, R13 ;  /* 0x0000000b0c0c7223 */ /* 0x000fc6000000000d */
[----:B------:R-:W-:Y:S01]  /*1400*/  FFMA R15, R15, 1.925963033500011079e-08, R10 ;  /* 0x32a570600f0f7823 */ /* 0x000fe2000000000a */
[----:B------:R-:W0:Y:S01]  /*1410*/  MUFU.EX2 R18, R18 ;  /* 0x0000001200127308 */ /* 0x000e220000000800 */
[----:B------:R-:W1:Y:S01]  /*1420*/  SHFL.DOWN PT, R13, R12, 0x4, 0x1f ;  /* 0x08801f000c0d7f89 */ /* 0x000e6200000e0000 */
[----:B--2---:R-:W-:-:S05]  /*1430*/  FMNMX R10, R4, R9, !PT ;  /* 0x00000009040a7209 */ /* 0x004fca0007800000 */
[--C-:B------:R-:W-:Y:S01]  /*1440*/  FADD R17, R9, -R10.reuse ;  /* 0x8000000a09117221 */ /* 0x100fe20000000000 */
[----:B------:R-:W2:Y:S01]  /*1450*/  MUFU.EX2 R15, R15 ;  /* 0x0000000f000f7308 */ /* 0x000ea20000000800 */
[----:B------:R-:W3:Y:S01]  /*1460*/  SHFL.DOWN PT, R9, R10, 0x1, 0x1f ;  /* 0x08201f000a097f89 */ /* 0x000ee200000e0000 */
[----:B------:R-:W-:Y:S01]  /*1470*/  FADD R11, R4, -R10 ;  /* 0x8000000a040b7221 */ /* 0x000fe20000000000 */
[----:B------:R-:W-:-:S04]  /*1480*/  FFMA.SAT R14, R17, R6, 0.5 ;  /* 0x3f000000110e7423 */ /* 0x000fc80000002006 */
[-C--:B------:R-:W-:Y:S01]  /*1490*/  FFMA.RM R4, R14, R5.reuse, 12582913 ;  /* 0x4b4000010e047423 */ /* 0x080fe20000004005 */
[----:B------:R-:W-:Y:S01]  /*14a0*/  FFMA.SAT R14, R11, R6, 0.5 ;  /* 0x3f0000000b0e7423 */ /* 0x000fe20000002006 */
[----:B0-----:R-:W-:Y:S02]  /*14b0*/  FMUL R18, R7, R18 ;  /* 0x0000001207127220 */ /* 0x001fe40000400000 */
[----:B------:R-:W-:Y:S01]  /*14c0*/  FADD R16, R4, -12583039 ;  /* 0xcb40007f04107421 */ /* 0x000fe20000000000 */
[----:B------:R-:W-:Y:S01]  /*14d0*/  FFMA.RM R7, R14, R5, 12582913 ;  /* 0x4b4000010e077423 */ /* 0x000fe20000004005 */
[----:B------:R-:W-:Y:S02]  /*14e0*/  SHF.L.U32 R4, R4, 0x17, RZ ;  /* 0x0000001704047819 */ /* 0x000fe400000006ff */
[----:B------:R-:W-:Y:S01]  /*14f0*/  FFMA R16, R17, 1.4426950216293334961, -R16 ;  /* 0x3fb8aa3b11107823 */ /* 0x000fe20000000810 */
[----:B--2---:R-:W-:Y:S01]  /*1500*/  FMUL R15, R8, R15 ;  /* 0x0000000f080f7220 */ /* 0x004fe20000400000 */
[----:B-1----:R-:W-:Y:S01]  /*1510*/  FMUL R13, R13, R18 ;  /* 0x000000120d0d7220 */ /* 0x002fe20000400000 */
[----:B------:R-:W-:Y:S01]  /*1520*/  FADD R8, R7, -12583039 ;  /* 0xcb40007f07087421 */ /* 0x000fe20000000000 */
[----:B------:R-:W-:Y:S01]  /*1530*/  FFMA R17, R17, 1.925963033500011079e-08, R16 ;  /* 0x32a5706011117823 */ /* 0x000fe20000000010 */
[----:B------:R-:W-:Y:S01]  /*1540*/  SHF.L.U32 R7, R7, 0x17, RZ ;  /* 0x0000001707077819 */ /* 0x000fe200000006ff */
[----:B------:R-:W-:Y:S01]  /*1550*/  FFMA R12, R12, R15, R13 ;  /* 0x0000000f0c0c7223 */ /* 0x000fe2000000000d */
[----:B------:R-:W-:Y:S01]  /*1560*/  FFMA R8, R11, 1.4426950216293334961, -R8 ;  /* 0x3fb8aa3b0b087823 */ /* 0x000fe20000000808 */
[----:B---3--:R-:W-:-:S02]  /*1570*/  FMNMX R13, R10, R9, !PT ;  /* 0x000000090a0d7209 */ /* 0x008fc40007800000 */
[----:B------:R-:W0:Y:S01]  /*1580*/  MUFU.EX2 R17, R17 ;  /* 0x0000001100117308 */ /* 0x000e220000000800 */
[----:B------:R-:W1:Y:S01]  /*1590*/  SHFL.DOWN PT, R14, R12, 0x2, 0x1f ;  /* 0x08401f000c0e7f89 */ /* 0x000e6200000e0000 */
[----:B------:R-:W-:Y:S01]  /*15a0*/  FFMA R11, R11, 1.925963033500011079e-08, R8 ;  /* 0x32a570600b0b7823 */ /* 0x000fe20000000008 */
[--C-:B------:R-:W-:Y:S01]  /*15b0*/  FADD R15, R9, -R13.reuse ;  /* 0x8000000d090f7221 */ /* 0x100fe20000000000 */
[----:B------:R-:W-:-:S04]  /*15c0*/  FADD R9, R10, -R13 ;  /* 0x8000000d0a097221 */ /* 0x000fc80000000000 */
[----:B------:R-:W2:Y:S01]  /*15d0*/  MUFU.EX2 R16, R11 ;  /* 0x0000000b00107308 */ /* 0x000ea20000000800 */
[-C--:B------:R-:W-:Y:S01]  /*15e0*/  FFMA.SAT R8, R15, R6.reuse, 0.5 ;  /* 0x3f0000000f087423 */ /* 0x080fe20000002006 */
[----:B------:R-:W-:-:S03]  /*15f0*/  FFMA.SAT R10, R9, R6, 0.5 ;  /* 0x3f000000090a7423 */ /* 0x000fc60000002006 */
[-C--:B------:R-:W-:Y:S01]  /*1600*/  FFMA.RM R8, R8, R5.reuse, 12582913 ;  /* 0x4b40000108087423 */ /* 0x080fe20000004005 */
[----:B------:R-:W-:-:S03]  /*1610*/  FFMA.RM R10, R10, R5, 12582913 ;  /* 0x4b4000010a0a7423 */ /* 0x000fc60000004005 */
[----:B------:R-:W-:Y:S01]  /*1620*/  FADD R18, R8, -12583039 ;  /* 0xcb40007f08127421 */ /* 0x000fe20000000000 */
[----:B0-----:R-:W-:Y:S01]  /*1630*/  FMUL R17, R4, R17 ;  /* 0x0000001104117220 */ /* 0x001fe20000400000 */
[----:B------:R-:W-:Y:S01]  /*1640*/  FADD R4, R10, -12583039 ;  /* 0xcb40007f0a047421 */ /* 0x000fe20000000000 */
[----:B------:R-:W-:Y:S01]  /*1650*/  SHF.L.U32 R8, R8, 0x17, RZ ;  /* 0x0000001708087819 */ /* 0x000fe200000006ff */
[----:B------:R-:W-:Y:S01]  /*1660*/  FFMA R18, R15, 1.4426950216293334961, -R18 ;  /* 0x3fb8aa3b0f127823 */ /* 0x000fe20000000812 */
[----:B------:R-:W-:Y:S01]  /*1670*/  SHF.L.U32 R10, R10, 0x17, RZ ;  /* 0x000000170a0a7819 */ /* 0x000fe200000006ff */
[----:B--2---:R-:W-:Y:S01]  /*1680*/  FMUL R7, R7, R16 ;  /* 0x0000001007077220 */ /* 0x004fe20000400000 */
[----:B-1----:R-:W-:Y:S01]  /*1690*/  FMUL R17, R14, R17 ;  /* 0x000000110e117220 */ /* 0x002fe20000400000 */
[----:B------:R-:W-:-:S03]  /*16a0*/  FFMA R18, R15, 1.925963033500011079e-08, R18 ;  /* 0x32a570600f127823 */ /* 0x000fc60000000012 */
[----:B------:R-:W-:Y:S01]  /*16b0*/  FFMA R7, R12, R7, R17 ;  /* 0x000000070c077223 */ /* 0x000fe20000000011 */
[C---:B------:R-:W-:Y:S01]  /*16c0*/  FFMA R12, R9.reuse, 1.4426950216293334961, -R4 ;  /* 0x3fb8aa3b090c7823 */ /* 0x040fe20000000804 */
[----:B------:R-:W0:Y:S03]  /*16d0*/  MUFU.EX2 R11, R18 ;  /* 0x00000012000b7308 */ /* 0x000e260000000800 */
[----:B------:R-:W-:Y:S01]  /*16e0*/  FFMA R12, R9, 1.925963033500011079e-08, R12 ;  /* 0x32a57060090c7823 */ /* 0x000fe2000000000c */
[----:B------:R1:W2:Y:S04]  /*16f0*/  SHFL.DOWN PT, R4, R7, 0x1, 0x1f ;  /* 0x08201f0007047f89 */ /* 0x0002a800000e0000 */
[----:B------:R1:W3:Y:S01]  /*1700*/  MUFU.EX2 R9, R12 ;  /* 0x0000000c00097308 */ /* 0x0002e20000000800 */
[----:B0-----:R-:W-:Y:S01]  /*1710*/  FMUL R11, R8, R11 ;  /* 0x0000000b080b7220 */ /* 0x001fe20000400000 */
[----:B-1----:R-:W-:Y:S06]  /*1720*/  @P0 EXIT ;  /* 0x000000000000094d */ /* 0x002fec0003800000 */
[----:B------:R-:W-:Y:S01]  /*1730*/  ISETP.GE.AND P0, PT, R13, RZ, PT ;  /* 0x000000ff0d00720c */ /* 0x000fe20003f06270 */
[----:B---3--:R-:W-:Y:S01]  /*1740*/  FMUL R0, R10, R9 ;  /* 0x000000090a007220 */ /* 0x008fe20000400000 */
[----:B--2---:R-:W-:Y:S01]  /*1750*/  FMUL R4, R4, R11 ;  /* 0x0000000b04047220 */ /* 0x004fe20000400000 */
[----:B------:R-:W-:Y:S03]  /*1760*/  BSSY.RECONVERGENT B0, `(.L_x_30) ;  /* 0x0000006000007945 */ /* 0x000fe60003800200 */
[----:B------:R-:W-:-:S07]  /*1770*/  FFMA R0, R7, R0, R4 ;  /* 0x0000000007007223 */ /* 0x000fce0000000004 */
[----:B------:R-:W-:Y:S05]  /*1780*/  @!P0 BRA `(.L_x_31) ;  /* 0x0000000000088947 */ /* 0x000fea0003800000 */
[----:B------:R1:W5:Y:S01]  /*1790*/  ATOMG.E.MAX.S32.STRONG.GPU PT, R8, desc[UR6][R2.64], R13 ;  /* 0x8000000d020879a8 */ /* 0x00036200091ef306 */
[----:B------:R-:W-:Y:S05]  /*17a0*/  BRA `(.L_x_32) ;  /* 0x0000000000047947 */ /* 0x000fea0003800000 */
.L_x_31:
[----:B------:R0:W5:Y:S02]  /*17b0*/  ATOMG.E.MIN.STRONG.GPU PT, R8, desc[UR6][R2.64], R13 ;  /* 0x8000000d020879a8 */ /* 0x00016400089ef106 */
.L_x_32:
[----:B------:R-:W-:Y:S05]  /*17c0*/  BSYNC.RECONVERGENT B0 ;  /* 0x0000000000007941 */ /* 0x000fea0003800200 */
.L_x_30:
[----:B------:R-:W0:Y:S02]  /*17d0*/  LDC R7, c[0x0][0x390] ;  /* 0x0000e400ff077b82 */ /* 0x000e240000000800 */
[----:B01----:R-:W-:-:S05]  /*17e0*/  IMAD.WIDE R2, R7, 0x4, R2 ;  /* 0x0000000407027825 */ /* 0x003fca00078e0202 */
[----:B------:R0:W5:Y:S02]  /*17f0*/  LDG.E R4, desc[UR6][R2.64] ;  /* 0x0000000602047981 */ /* 0x000164000c1e1900 */
[----:B-----5:R-:W-:-:S05]  /*1800*/  FMNMX R7, R13, R8, !PT ;  /* 0x000000080d077209 */ /* 0x020fca0007800000 */
[----:B------:R-:W-:Y:S01]  /*1810*/  FADD R13, R13, -R7 ;  /* 0x800000070d0d7221 */ /* 0x000fe20000000000 */
[----:B------:R-:W-:-:S03]  /*1820*/  FADD R7, -R7, R8 ;  /* 0x0000000807077221 */ /* 0x000fc60000000100 */
[-C--:B------:R-:W-:Y:S01]  /*1830*/  FFMA.SAT R10, R13, R6.reuse, 0.5 ;  /* 0x3f0000000d0a7423 */ /* 0x080fe20000002006 */
[----:B------:R-:W-:-:S03]  /*1840*/  FFMA.SAT R8, R7, R6, 0.5 ;  /* 0x3f00000007087423 */ /* 0x000fc60000002006 */
[-C--:B------:R-:W-:Y:S01]  /*1850*/  FFMA.RM R10, R10, R5.reuse, 12582913 ;  /* 0x4b4000010a0a7423 */ /* 0x080fe20000004005 */
[----:B------:R-:W-:-:S03]  /*1860*/  FFMA.RM R8, R8, R5, 12582913 ;  /* 0x4b40000108087423 */ /* 0x000fc60000004005 */
[----:B------:R-:W-:Y:S01]  /*1870*/  FADD R6, R10, -12583039 ;  /* 0xcb40007f0a067421 */ /* 0x000fe20000000000 */
[----:B------:R-:W-:Y:S01]  /*1880*/  FADD R12, R8, -12583039 ;  /* 0xcb40007f080c7421 */ /* 0x000fe20000000000 */
[----:B------:R-:W-:Y:S02]  /*1890*/  SHF.L.U32 R10, R10, 0x17, RZ ;  /* 0x000000170a0a7819 */ /* 0x000fe400000006ff */
[----:B------:R-:W-:Y:S01]  /*18a0*/  FFMA R6, R13, 1.4426950216293334961, -R6 ;  /* 0x3fb8aa3b0d067823 */ /* 0x000fe20000000806 */
[----:B------:R-:W-:Y:S01]  /*18b0*/  FFMA R12, R7, 1.4426950216293334961, -R12 ;  /* 0x3fb8aa3b070c7823 */ /* 0x000fe2000000080c */
[----:B------:R-:W-:Y:S02]  /*18c0*/  SHF.L.U32 R8, R8, 0x17, RZ ;  /* 0x0000001708087819 */ /* 0x000fe400000006ff */
[----:B------:R-:W-:Y:S01]  /*18d0*/  FFMA R6, R13, 1.925963033500011079e-08, R6 ;  /* 0x32a570600d067823 */ /* 0x000fe20000000006 */
[----:B------:R-:W-:-:S03]  /*18e0*/  FFMA R12, R7, 1.925963033500011079e-08, R12 ;  /* 0x32a57060070c7823 */ /* 0x000fc6000000000c */
[----:B------:R-:W1:Y:S08]  /*18f0*/  MUFU.EX2 R5, R6 ;  /* 0x0000000600057308 */ /* 0x000e700000000800 */
[----:B------:R-:W2:Y:S01]  /*1900*/  MUFU.EX2 R7, R12 ;  /* 0x0000000c00077308 */ /* 0x000ea20000000800 */
[----:B-1----:R-:W-:-:S04]  /*1910*/  FMUL R5, R10, R5 ;  /* 0x000000050a057220 */ /* 0x002fc80000400000 */
[----:B------:R-:W-:Y:S01]  /*1920*/  FMUL R9, R0, R5 ;  /* 0x0000000500097220 */ /* 0x000fe20000400000 */
[----:B0-2---:R-:W-:-:S07]  /*1930*/  FMUL R8, R8, R7 ;  /* 0x0000000708087220 */ /* 0x005fce0000400000 */
.L_x_33:
[----:B------:R-:W-:Y:S01]  /*1940*/  FFMA R5, R8, R4, R9 ;  /* 0x0000000408057223 */ /* 0x000fe20000000009 */
[----:B------:R-:W-:Y:S05]  /*1950*/  YIELD ;  /* 0x0000000000007946 */ /* 0x000fea0003800000 */
[----:B------:R-:W2:Y:S02]  /*1960*/  ATOMG.E.CAS.STRONG.GPU PT, R5, [R2], R4, R5 ;  /* 0x00000004020573a9 */ /* 0x000ea400001ee105 */
[----:B--2---:R-:W-:-:S04]  /*1970*/  I2FP.F32.S32 R7, R5 ;  /* 0x0000000500077245 */ /* 0x004fc80000201400 */
[-C--:B------:R-:W-:Y:S02]  /*1980*/  FSETP.NEU.AND P0, PT, R4, R7.reuse, PT ;  /* 0x000000070400720b */ /* 0x080fe40003f0d000 */
[----:B------:R-:W-:-:S11]  /*1990*/  MOV R4, R7 ;  /* 0x0000000700047202 */ /* 0x000fd60000000f00 */
[----:B------:R-:W-:Y:S05]  /*19a0*/  @P0 BRA `(.L_x_33) ;  /* 0xfffffffc00e40947 */ /* 0x000fea000383ffff */
[----:B------:R-:W-:Y:S05]  /*19b0*/  EXIT ;  /* 0x000000000000794d */ /* 0x000fea0003800000 */
.L_x_34:
        /* <DEDUP_REMOVED lines=12> */
.L_x_165:


//--------------------- .text._Z17softmax_v2_kernelILb1EEvPKfPfii --------------------------
	.section	.text._Z17softmax_v2_kernelILb1EEvPKfPfii,"ax",@progbits
	.align	128
        .global         _Z17softmax_v2_kernelILb1EEvPKfPfii
        .type           _Z17softmax_v2_kernelILb1EEvPKfPfii,@function
        .size           _Z17softmax_v2_kernelILb1EEvPKfPfii,(.L_x_161 - _Z17softmax_v2_kernelILb1EEvPKfPfii)
        .other          _Z17softmax_v2_kernelILb1EEvPKfPfii,@"STO_CUDA_ENTRY STV_DEFAULT"
_Z17softmax_v2_kernelILb1EEvPKfPfii:
.text._Z17softmax_v2_kernelILb1EEvPKfPfii:
[----:B------:R-:W-:Y:S01]  /*0000*/  LDC R1, c[0x0][0x37c] ;  /* 0x0000df00ff017b82 */ /* 0x000fe20000000800 */
[----:B------:R-:W0:Y:S07]  /*0010*/  S2R R9, SR_TID.X ;  /* 0x0000000000097919 */ /* 0x000e2e0000002100 */
[----:B------:R-:W0:Y:S01]  /*0020*/  LDC R0, c[0x0][0x394] ;  /* 0x0000e500ff007b82 */ /* 0x000e220000000800 */
[----:B------:R-:W1:Y:S01]  /*0030*/  LDCU.64 UR8, c[0x0][0x380] ;  /* 0x00007000ff0877ac */ /* 0x000e620008000a00 */
[----:B------:R-:W-:Y:S01]  /*0040*/  BSSY.RECONVERGENT B0, `(.L_x_35) ;  /* 0x000004e000007945 */ /* 0x000fe20003800200 */
[----:B------:R-:W-:Y:S01]  /*0050*/  IMAD.MOV.U32 R11, RZ, RZ, -0x800000 ;  /* 0xff800000ff0b7424 */ /* 0x000fe200078e00ff */
[----:B------:R-:W2:Y:S04]  /*0060*/  LDCU.64 UR6, c[0x0][0x358] ;  /* 0x00006b00ff0677ac */ /* 0x000ea80008000a00 */
[----:B------:R-:W3:Y:S08]  /*0070*/  S2UR UR4, SR_CTAID.Y ;  /* 0x00000000000479c3 */ /* 0x000ef00000002600 */
[----:B------:R-:W4:Y:S01]  /*0080*/  LDC R8, c[0x0][0x360] ;  /* 0x0000d800ff087b82 */ /* 0x000f220000000800 */
[----:B0-----:R-:W-:Y:S01]  /*0090*/  ISETP.GE.AND P0, PT, R9, R0, PT ;  /* 0x000000000900720c */ /* 0x001fe20003f06270 */
[----:B---3--:R-:W-:-:S04]  /*00a0*/  IMAD R5, R0, UR4, RZ ;  /* 0x0000000400057c24 */ /* 0x008fc8000f8e02ff */
[----:B------:R-:W-:Y:S01]  /*00b0*/  IMAD.WIDE R2, R5, 0x4, RZ ;  /* 0x0000000405027825 */ /* 0x000fe200078e02ff */
[----:B------:R-:W-:Y:S02]  /*00c0*/  SHF.R.S32.HI R12, RZ, 0x1f, R5 ;  /* 0x0000001fff0c7819 */ /* 0x000fe40000011405 */
[----:B-1----:R-:W-:-:S04]  /*00d0*/  IADD3 R6, P1, PT, R2, UR8, RZ ;  /* 0x0000000802067c10 */ /* 0x002fc8000ff3e0ff */
[----:B------:R-:W-:Y:S01]  /*00e0*/  IADD3.X R7, PT, PT, R3, UR9, RZ, P1, !PT ;  /* 0x0000000903077c10 */ /* 0x000fe20008ffe4ff */
[----:B--2---:R-:W-:Y:S08]  /*00f0*/  @P0 BRA `(.L_x_36) ;  /* 0x0000000400080947 */ /* 0x004ff00003800000 */
[----:B----4-:R-:W0:Y:S01]  /*0100*/  I2F.U32.RP R15, R8 ;  /* 0x00000008000f7306 */ /* 0x010e220000209000 */
[----:B------:R-:W-:Y:S01]  /*0110*/  IMAD.IADD R13, R9, 0x1, R8 ;  /* 0x00000001090d7824 */ /* 0x000fe200078e0208 */
[----:B------:R-:W-:Y:S01]  /*0120*/  ISETP.NE.U32.AND P2, PT, R8, RZ, PT ;  /* 0x000000ff0800720c */ /* 0x000fe20003f45070 */
[----:B------:R-:W-:Y:S03]  /*0130*/  BSSY.RECONVERGENT B1, `(.L_x_37) ;  /* 0x000002d000017945 */ /* 0x000fe60003800200 */
[CC--:B------:R-:W-:Y:S02]  /*0140*/  ISETP.GE.U32.AND P0, PT, R13.reuse, R0.reuse, PT ;  /* 0x000000000d00720c */ /* 0x0c0fe40003f06070 */
[----:B------:R-:W-:Y:S02]  /*0150*/  VIMNMX.U32 R4, PT, PT, R13, R0, !PT ;  /* 0x000000000d047248 */ /* 0x000fe40007fe0000 */
[----:B------:R-:W-:-:S04]  /*0160*/  SEL R14, RZ, 0x1, P0 ;  /* 0x00000001ff0e7807 */ /* 0x000fc80000000000 */
[----:B------:R-:W-:Y:S01]  /*0170*/  IADD3 R13, PT, PT, R4, -R13, -R14 ;  /* 0x8000000d040d7210 */ /* 0x000fe20007ffe80e */
[----:B0-----:R-:W0:Y:S02]  /*0180*/  MUFU.RCP R15, R15 ;  /* 0x0000000f000f7308 */ /* 0x001e240000001000 */
[----:B0-----:R-:W-:-:S06]  /*0190*/  VIADD R10, R15, 0xffffffe ;  /* 0x0ffffffe0f0a7836 */ /* 0x001fcc0000000000 */
[----:B------:R0:W1:Y:S02]  /*01a0*/  F2I.FTZ.U32.TRUNC.NTZ R11, R10 ;  /* 0x0000000a000b7305 */ /* 0x000064000021f000 */
[----:B0-----:R-:W-:Y:S01]  /*01b0*/  IMAD.MOV.U32 R10, RZ, RZ, RZ ;  /* 0x000000ffff0a7224 */ /* 0x001fe200078e00ff */
[----:B-1----:R-:W-:-:S05]  /*01c0*/  IADD3 R17, PT, PT, RZ, -R11, RZ ;  /* 0x8000000bff117210 */ /* 0x002fca0007ffe0ff */
[----:B------:R-:W-:-:S04]  /*01d0*/  IMAD R17, R17, R8, RZ ;  /* 0x0000000811117224 */ /* 0x000fc800078e02ff */
[----:B------:R-:W-:-:S06]  /*01e0*/  IMAD.HI.U32 R16, R11, R17, R10 ;  /* 0x000000110b107227 */ /* 0x000fcc00078e000a */
[----:B------:R-:W-:-:S05]  /*01f0*/  IMAD.HI.U32 R11, R16, R13, RZ ;  /* 0x0000000d100b7227 */ /* 0x000fca00078e00ff */
[----:B------:R-:W-:-:S05]  /*0200*/  IADD3 R4, PT, PT, -R11, RZ, RZ ;  /* 0x000000ff0b047210 */ /* 0x000fca0007ffe1ff */
[----:B------:R-:W-:-:S05]  /*0210*/  IMAD R13, R8, R4, R13 ;  /* 0x00000004080d7224 */ /* 0x000fca00078e020d */
[----:B------:R-:W-:-:S13]  /*0220*/  ISETP.GE.U32.AND P0, PT, R13, R8, PT ;  /* 0x000000080d00720c */ /* 0x000fda0003f06070 */
[----:B------:R-:W-:Y:S02]  /*0230*/  @P0 IMAD.IADD R13, R13, 0x1, -R8 ;  /* 0x000000010d0d0824 */ /* 0x000fe400078e0a08 */
[----:B------:R-:W-:-:S03]  /*0240*/  @P0 VIADD R11, R11, 0x1 ;  /* 0x000000010b0b0836 */ /* 0x000fc60000000000 */
[----:B------:R-:W-:Y:S02]  /*0250*/  ISETP.GE.U32.AND P1, PT, R13, R8, PT ;  /* 0x000000080d00720c */ /* 0x000fe40003f26070 */
[----:B------:R-:W-:-:S11]  /*0260*/  MOV R13, R9 ;  /* 0x00000009000d7202 */ /* 0x000fd60000000f00 */
[----:B------:R-:W-:Y:S02]  /*0270*/  @P1 IADD3 R11, PT, PT, R11, 0x1, RZ ;  /* 0x000000010b0b1810 */ /* 0x000fe40007ffe0ff */
[----:B------:R-:W-:-:S05]  /*0280*/  @!P2 LOP3.LUT R11, RZ, R8, RZ, 0x33, !PT ;  /* 0x00000008ff0ba212 */ /* 0x000fca00078e33ff */
[----:B------:R-:W-:Y:S02]  /*0290*/  IMAD.IADD R4, R14, 0x1, R11 ;  /* 0x000000010e047824 */ /* 0x000fe400078e020b */
[----:B------:R-:W-:-:S03]  /*02a0*/  IMAD.MOV.U32 R11, RZ, RZ, -0x800000 ;  /* 0xff800000ff0b7424 */ /* 0x000fc600078e00ff */
[C---:B------:R-:W-:Y:S02]  /*02b0*/  LOP3.LUT R10, R4.reuse, 0x3, RZ, 0xc0, !PT ;  /* 0x00000003040a7812 */ /* 0x040fe400078ec0ff */
[----:B------:R-:W-:Y:S02]  /*02c0*/  ISETP.GE.U32.AND P1, PT, R4, 0x3, PT ;  /* 0x000000030400780c */ /* 0x000fe40003f26070 */
[----:B------:R-:W-:-:S13]  /*02d0*/  ISETP.NE.AND P0, PT, R10, 0x3, PT ;  /* 0x000000030a00780c */ /* 0x000fda0003f05270 */
[----:B------:R-:W-:Y:S05]  /*02e0*/  @!P0 BRA `(.L_x_38) ;  /* 0x0000000000448947 */ /* 0x000fea0003800000 */
[----:B------:R-:W-:Y:S01]  /*02f0*/  VIADD R4, R4, 0x1 ;  /* 0x0000000104047836 */ /* 0x000fe20000000000 */
[----:B------:R-:W-:Y:S01]  /*0300*/  MOV R13, R9 ;  /* 0x00000009000d7202 */ /* 0x000fe20000000f00 */
[----:B------:R-:W-:-:S03]  /*0310*/  IMAD.WIDE.U32 R14, R9, 0x4, R2 ;  /* 0x00000004090e7825 */ /* 0x000fc600078e0002 */
[----:B------:R-:W-:Y:S01]  /*0320*/  LOP3.LUT R4, R4, 0x3, RZ, 0xc0, !PT ;  /* 0x0000000304047812 */ /* 0x000fe200078ec0ff */
[----:B------:R-:W-:Y:S01]  /*0330*/  IMAD.MOV.U32 R11, RZ, RZ, -0x800000 ;  /* 0xff800000ff0b7424 */ /* 0x000fe200078e00ff */
[----:B------:R-:W-:-:S03]  /*0340*/  IADD3 R14, P0, PT, R14, UR8, RZ ;  /* 0x000000080e0e7c10 */ /* 0x000fc6000ff1e0ff */
[----:B------:R-:W-:Y:S01]  /*0350*/  IMAD.MOV R4, RZ, RZ, -R4 ;  /* 0x000000ffff047224 */ /* 0x000fe200078e0a04 */
[----:B------:R-:W-:-:S09]  /*0360*/  IADD3.X R15, PT, PT, R15, UR9, RZ, P0, !PT ;  /* 0x000000090f0f7c10 */ /* 0x000fd200087fe4ff */
.L_x_39:
[----:B------:R-:W-:Y:S01]  /*0370*/  IMAD.MOV.U32 R16, RZ, RZ, R14 ;  /* 0x000000ffff107224 */ /* 0x000fe200078e000e */
[----:B------:R-:W-:-:S05]  /*0380*/  MOV R17, R15 ;  /* 0x0000000f00117202 */ /* 0x000fca0000000f00 */
[----:B------:R-:W2:Y:S01]  /*0390*/  LDG.E R10, desc[UR6][R16.64] ;  /* 0x00000006100a7981 */ /* 0x000ea2000c1e1900 */
[----:B------:R-:W-:Y:S02]  /*03a0*/  VIADD R4, R4, 0x1 ;  /* 0x0000000104047836 */ /* 0x000fe40000000000 */
[----:B------:R-:W-:-:S03]  /*03b0*/  IMAD.WIDE.U32 R14, R8, 0x4, R16 ;  /* 0x00000004080e7825 */ /* 0x000fc600078e0010 */
[----:B------:R-:W-:Y:S01]  /*03c0*/  ISETP.NE.AND P0, PT, R4, RZ, PT ;  /* 0x000000ff0400720c */ /* 0x000fe20003f05270 */
[----:B------:R-:W-:Y:S01]  /*03d0*/  IMAD.IADD R13, R8, 0x1, R13 ;  /* 0x00000001080d7824 */ /* 0x000fe200078e020d */
[----:B--2---:R-:W-:-:S11]  /*03e0*/  FMNMX R11, R10, R11, !PT ;  /* 0x0000000b0a0b7209 */ /* 0x004fd60007800000 */
[----:B------:R-:W-:Y:S05]  /*03f0*/  @P0 BRA `(.L_x_39) ;  /* 0xfffffffc00dc0947 */ /* 0x000fea000383ffff */
.L_x_38:
[----:B------:R-:W-:Y:S05]  /*0400*/  BSYNC.RECONVERGENT B1 ;  /* 0x0000000000017941 */ /* 0x000fea0003800200 */
.L_x_37:
[----:B------:R-:W-:Y:S05]  /*0410*/  @!P1 BRA `(.L_x_36) ;  /* 0x0000000000409947 */ /* 0x000fea0003800000 */
.L_x_40:
[----:B------:R-:W-:Y:S01]  /*0420*/  IADD3 R15, PT, PT, R8, R13, RZ ;  /* 0x0000000d080f7210 */ /* 0x000fe20007ffe0ff */
[----:B------:R-:W-:-:S04]  /*0430*/  IMAD.WIDE.U32 R18, R13, 0x4, R6 ;  /* 0x000000040d127825 */ /* 0x000fc800078e0006 */
[C---:B------:R-:W-:Y:S02]  /*0440*/  IMAD.IADD R21, R15.reuse, 0x1, R8 ;  /* 0x000000010f157824 */ /* 0x040fe400078e0208 */
[--C-:B------:R-:W-:Y:S01]  /*0450*/  IMAD.WIDE.U32 R14, R15, 0x4, R6.reuse ;  /* 0x000000040f0e7825 */ /* 0x100fe200078e0006 */
[----:B------:R-:W2:Y:S02]  /*0460*/  LDG.E R18, desc[UR6][R18.64] ;  /* 0x0000000612127981 */ /* 0x000ea4000c1e1900 */
[C---:B------:R-:W-:Y:S01]  /*0470*/  IADD3 R13, PT, PT, R21.reuse, R8, RZ ;  /* 0x00000008150d7210 */ /* 0x040fe20007ffe0ff */
[--C-:B------:R-:W-:Y:S02]  /*0480*/  IMAD.WIDE.U32 R20, R21, 0x4, R6.reuse ;  /* 0x0000000415147825 */ /* 0x100fe400078e0006 */
[----:B------:R-:W2:Y:S02]  /*0490*/  LDG.E R14, desc[UR6][R14.64] ;  /* 0x000000060e0e7981 */ /* 0x000ea4000c1e1900 */
[----:B------:R-:W-:-:S02]  /*04a0*/  IMAD.WIDE.U32 R16, R13, 0x4, R6 ;  /* 0x000000040d107825 */ /* 0x000fc400078e0006 */
[----:B------:R-:W3:Y:S04]  /*04b0*/  LDG.E R20, desc[UR6][R20.64] ;  /* 0x0000000614147981 */ /* 0x000ee8000c1e1900 */
[----:B------:R-:W3:Y:S01]  /*04c0*/  LDG.E R16, desc[UR6][R16.64] ;  /* 0x0000000610107981 */ /* 0x000ee2000c1e1900 */
[----:B------:R-:W-:-:S05]  /*04d0*/  IMAD.IADD R13, R13, 0x1, R8 ;  /* 0x000000010d0d7824 */ /* 0x000fca00078e0208 */
[----:B------:R-:W-:Y:S02]  /*04e0*/  ISETP.GE.AND P0, PT, R13, R0, PT ;  /* 0x000000000d00720c */ /* 0x000fe40003f06270 */
[----:B--2---:R-:W-:-:S04]  /*04f0*/  FMNMX3 R11, R11, R18, R14, !PT ;  /* 0x000000120b0b7276 */ /* 0x004fc8000780000e */
[----:B---3--:R-:W-:-:S07]  /*0500*/  FMNMX3 R11, R11, R20, R16, !PT ;  /* 0x000000140b0b7276 */ /* 0x008fce0007800010 */
[----:B------:R-:W-:Y:S05]  /*0510*/  @!P0 BRA `(.L_x_40) ;  /* 0xfffffffc00c08947 */ /* 0x000fea000383ffff */
.L_x_36:
[----:B------:R-:W-:Y:S05]  /*0520*/  BSYNC.RECONVERGENT B0 ;  /* 0x0000000000007941 */ /* 0x000fea0003800200 */
.L_x_35:
[----:B------:R-:W0:Y:S01]  /*0530*/  S2UR UR5, SR_CgaCtaId ;  /* 0x00000000000579c3 */ /* 0x000e220000008800 */
[----:B------:R-:W-:Y:S01]  /*0540*/  UMOV UR4, 0x400 ;  /* 0x0000040000047882 */ /* 0x000fe20000000000 */
[----:B----4-:R-:W-:Y:S02]  /*0550*/  ISETP.GE.U32.AND P2, PT, R8, 0x40, PT ;  /* 0x000000400800780c */ /* 0x010fe40003f46070 */
[----:B------:R-:W-:Y:S02]  /*0560*/  ISETP.GT.U32.AND P1, PT, R9, 0x1f, PT ;  /* 0x0000001f0900780c */ /* 0x000fe40003f24070 */
[----:B------:R-:W-:Y:S01]  /*0570*/  PLOP3.LUT P0, PT, PT, PT, PT, 0x8, 0x80 ;  /* 0x000000000080781c */ /* 0x000fe20003f0e170 */
[----:B0-----:R-:W-:-:S06]  /*0580*/  ULEA UR4, UR5, UR4, 0x18 ;  /* 0x0000000405047291 */ /* 0x001fcc000f8ec0ff */
[----:B------:R-:W-:-:S05]  /*0590*/  LEA R0, R9, UR4, 0x2 ;  /* 0x0000000409007c11 */ /* 0x000fca000f8e10ff */
[----:B------:R0:W-:Y:S01]  /*05a0*/  STS [R0], R11 ;  /* 0x0000000b00007388 */ /* 0x0001e20000000800 */
[----:B------:R-:W-:Y:S05]  /*05b0*/  @!P2 BRA `(.L_x_41) ;  /* 0x00000000002ca947 */ /* 0x000fea0003800000 */
[----:B------:R-:W-:-:S07]  /*05c0*/  MOV R4, R8 ;  /* 0x0000000800047202 */ /* 0x000fce0000000f00 */
.L_x_42:
[----:B------:R-:W-:Y:S01]  /*05d0*/  BAR.SYNC.DEFER_BLOCKING 0x0 ;  /* 0x0000000000007b1d */ /* 0x000fe20000010000 */
[----:B------:R-:W-:-:S04]  /*05e0*/  SHF.R.U32.HI R13, RZ, 0x1, R4 ;  /* 0x00000001ff0d7819 */ /* 0x000fc80000011604 */
[----:B------:R-:W-:-:S13]  /*05f0*/  ISETP.GE.U32.AND P2, PT, R9, R13, PT ;  /* 0x0000000d0900720c */ /* 0x000fda0003f46070 */
[----:B------:R-:W-:-:S06]  /*0600*/  @!P2 IMAD R10, R13, 0x4, R0 ;  /* 0x000000040d0aa824 */ /* 0x000fcc00078e0200 */
[----:B------:R-:W0:Y:S02]  /*0610*/  @!P2 LDS R10, [R10] ;  /* 0x000000000a0aa984 */ /* 0x000e240000000800 */
[----:B0-----:R-:W-:-:S05]  /*0620*/  @!P2 FMNMX R11, R11, R10, !PT ;  /* 0x0000000a0b0ba209 */ /* 0x001fca0007800000 */
[----:B------:R1:W-:Y:S01]  /*0630*/  @!P2 STS [R0], R11 ;  /* 0x0000000b0000a388 */ /* 0x0003e20000000800 */
[----:B------:R-:W-:Y:S02]  /*0640*/  ISETP.GT.U32.AND P2, PT, R4, 0x7f, PT ;  /* 0x0000007f0400780c */ /* 0x000fe40003f44070 */
[----:B------:R-:W-:-:S11]  /*0650*/  MOV R4, R13 ;  /* 0x0000000d00047202 */ /* 0x000fd60000000f00 */
[----:B-1----:R-:W-:Y:S05]  /*0660*/  @P2 BRA `(.L_x_42) ;  /* 0xfffffffc00d82947 */ /* 0x002fea000383ffff */
.L_x_41:
[----:B------:R-:W-:Y:S05]  /*0670*/  @P1 BRA `(.L_x_43) ;  /* 0x0000000000481947 */ /* 0x000fea0003800000 */
[----:B------:R-:W-:-:S03]  /*0680*/  UMOV UR4, 0xffffffff ;  /* 0xffffffff00047882 */ /* 0x000fc60000000000 */
[----:B------:R-:W-:Y:S05]  /*0690*/  BRA.DIV UR4, `(.L_x_44) ;  /* 0x0000001204647947 */ /* 0x000fea000b800000 */
[----:B------:R-:W1:Y:S02]  /*06a0*/  SHFL.DOWN PT, R4, R11, 0x10, 0x1f ;  /* 0x0a001f000b047f89 */ /* 0x000e6400000e0000 */
[----:B-1----:R-:W-:-:S05]  /*06b0*/  FMNMX R4, R4, R11, !PT ;  /* 0x0000000b04047209 */ /* 0x002fca0007800000 */
[----:B------:R-:W1:Y:S02]  /*06c0*/  SHFL.DOWN PT, R13, R4, 0x8, 0x1f ;  /* 0x09001f00040d7f89 */ /* 0x000e6400000e0000 */
[----:B-1----:R-:W-:-:S05]  /*06d0*/  FMNMX R13, R4, R13, !PT ;  /* 0x0000000d040d7209 */ /* 0x002fca0007800000 */
[----:B------:R-:W1:Y:S02]  /*06e0*/  SHFL.DOWN PT, R10, R13, 0x4, 0x1f ;  /* 0x08801f000d0a7f89 */ /* 0x000e6400000e0000 */
[----:B-1----:R-:W-:-:S05]  /*06f0*/  FMNMX R10, R13, R10, !PT ;  /* 0x0000000a0d0a7209 */ /* 0x002fca0007800000 */
[----:B------:R-:W1:Y:S02]  /*0700*/  SHFL.DOWN PT, R15, R10, 0x2, 0x1f ;  /* 0x08401f000a0f7f89 */ /* 0x000e6400000e0000 */
[----:B-1----:R-:W-:-:S05]  /*0710*/  FMNMX R15, R10, R15, !PT ;  /* 0x0000000f0a0f7209 */ /* 0x002fca0007800000 */
[----:B------:R1:W2:Y:S02]  /*0720*/  SHFL.DOWN PT, R14, R15, 0x1, 0x1f ;  /* 0x08201f000f0e7f89 */ /* 0x0002a400000e0000 */
.L_x_67:
[----:B------:R-:W-:Y:S02]  /*0730*/  ISETP.NE.AND P1, PT, R9, RZ, PT ;  /* 0x000000ff0900720c */ /* 0x000fe40003f25270 */
[----:B--2---:R-:W-:-:S11]  /*0740*/  FMNMX R14, R15, R14, !PT ;  /* 0x0000000e0f0e7209 */ /* 0x004fd60007800000 */
[----:B0-----:R-:W0:Y:S01]  /*0750*/  @!P1 S2R R11, SR_CgaCtaId ;  /* 0x00000000000b9919 */ /* 0x001e220000008800 */
[----:B------:R-:W-:Y:S02]  /*0760*/  @!P1 MOV R4, 0x400 ;  /* 0x0000040000049802 */ /* 0x000fe40000000f00 */
[----:B------:R-:W-:Y:S02]  /*0770*/  @!P1 PLOP3.LUT P0, PT, PT, PT, PT, 0x80, 0x8 ;  /* 0x000000000008981c */ /* 0x000fe40003f0f070 */
[----:B0-----:R-:W-:-:S05]  /*0780*/  @!P1 LEA R11, R11, R4, 0x18 ;  /* 0x000000040b0b9211 */ /* 0x001fca00078ec0ff */
[----:B------:R2:W-:Y:S06]  /*0790*/  @!P1 STS [R11], R14 ;  /* 0x0000000e0b009388 */ /* 0x0005ec0000000800 */
.L_x_43:
[----:B-12---:R-:W1:Y:S01]  /*07a0*/  LDC.64 R14, c[0x0][0x388] ;  /* 0x0000e200ff0e7b82 */ /* 0x006e620000000a00 */
[----:B------:R-:W-:Y:S07]  /*07b0*/  WARPSYNC.ALL ;  /* 0x0000000000007948 */ /* 0x000fee0003800000 */
[----:B------:R-:W2:Y:S01]  /*07c0*/  LDC R10, c[0x0][0x394] ;  /* 0x0000e500ff0a7b82 */ /* 0x000ea20000000800 */
[----:B-1----:R-:W-:-:S04]  /*07d0*/  LEA R4, P2, R5, R14, 0x2 ;  /* 0x0000000e05047211 */ /* 0x002fc800078410ff */
[----:B------:R-:W-:Y:S02]  /*07e0*/  LEA.HI.X R5, R5, R15, R12, 0x2, P2 ;  /* 0x0000000f05057211 */ /* 0x000fe400010f140c */
[----:B--2---:R-:W-:Y:S01]  /*07f0*/  ISETP.GE.AND P1, PT, R9, R10, PT ;  /* 0x0000000a0900720c */ /* 0x004fe20003f26270 */
[----:B------:R-:W1:Y:S01]  /*0800*/  S2UR UR5, SR_CgaCtaId ;  /* 0x00000000000579c3 */ /* 0x000e620000008800 */
[----:B------:R-:W-:-:S07]  /*0810*/  UMOV UR4, 0x400 ;  /* 0x0000040000047882 */ /* 0x000fce0000000000 */
[----:B------:R-:W-:Y:S01]  /*0820*/  BAR.SYNC.DEFER_BLOCKING 0x0 ;  /* 0x0000000000007b1d */ /* 0x000fe20000010000 */
[----:B------:R-:W-:-:S05]  /*0830*/  IMAD.MOV.U32 R13, RZ, RZ, RZ ;  /* 0x000000ffff0d7224 */ /* 0x000fca00078e00ff */
[----:B------:R-:W2:Y:S01]  /*0840*/  LDCU.64 UR8, c[0x0][0x380] ;  /* 0x00007000ff0877ac */ /* 0x000ea20008000a00 */
[----:B------:R-:W-:Y:S01]  /*0850*/  BSSY.RECONVERGENT B0, `(.L_x_45) ;  /* 0x0000082000007945 */ /* 0x000fe20003800200 */
[----:B-1----:R-:W-:-:S03]  /*0860*/  ULEA UR4, UR5, UR4, 0x18 ;  /* 0x0000000405047291 */ /* 0x002fc6000f8ec0ff */
[----:B------:R-:W-:Y:S09]  /*0870*/  @P1 BRA `(.L_x_46) ;  /* 0x0000000400fc1947 */ /* 0x000ff20003800000 */
[----:B------:R-:W1:Y:S01]  /*0880*/  I2F.U32.RP R18, R8 ;  /* 0x0000000800127306 */ /* 0x000e620000209000 */
[----:B------:R-:W-:Y:S01]  /*0890*/  IADD3 R17, PT, PT, R9, R8, RZ ;  /* 0x0000000809117210 */ /* 0x000fe20007ffe0ff */
[----:B------:R-:W-:Y:S01]  /*08a0*/  BSSY.RECONVERGENT B1, `(.L_x_47) ;  /* 0x000003b000017945 */ /* 0x000fe20003800200 */
[----:B------:R-:W-:Y:S02]  /*08b0*/  ISETP.NE.U32.AND P3, PT, R8, RZ, PT ;  /* 0x000000ff0800720c */ /* 0x000fe40003f65070 */
[CC--:B------:R-:W-:Y:S02]  /*08c0*/  ISETP.GE.AND P1, PT, R17.reuse, R10.reuse, PT ;  /* 0x0000000a1100720c */ /* 0x0c0fe40003f26270 */
[----:B0-----:R-:W-:Y:S02]  /*08d0*/  VIMNMX R11, PT, PT, R17, R10, !PT ;  /* 0x0000000a110b7248 */ /* 0x001fe40007fe0100 */
[----:B------:R-:W-:-:S04]  /*08e0*/  SEL R16, RZ, 0x1, P1 ;  /* 0x00000001ff107807 */ /* 0x000fc80000800000 */
[----:B------:R-:W-:Y:S01]  /*08f0*/  IADD3 R11, PT, PT, R11, -R17, -R16 ;  /* 0x800000110b0b7210 */ /* 0x000fe20007ffe810 */
[----:B-1----:R-:W0:Y:S02]  /*0900*/  MUFU.RCP R18, R18 ;  /* 0x0000001200127308 */ /* 0x002e240000001000 */
[----:B0-----:R-:W-:-:S06]  /*0910*/  IADD3 R12, PT, PT, R18, 0xffffffe, RZ ;  /* 0x0ffffffe120c7810 */ /* 0x001fcc0007ffe0ff */
[----:B------:R0:W1:Y:S02]  /*0920*/  F2I.FTZ.U32.TRUNC.NTZ R13, R12 ;  /* 0x0000000c000d7305 */ /* 0x000064000021f000 */
[----:B0-----:R-:W-:Y:S02]  /*0930*/  IMAD.MOV.U32 R12, RZ, RZ, RZ ;  /* 0x000000ffff0c7224 */ /* 0x001fe400078e00ff */
[----:B-1----:R-:W-:-:S04]  /*0940*/  IMAD.MOV R19, RZ, RZ, -R13 ;  /* 0x000000ffff137224 */ /* 0x002fc800078e0a0d */
[----:B------:R-:W-:-:S04]  /*0950*/  IMAD R19, R19, R8, RZ ;  /* 0x0000000813137224 */ /* 0x000fc800078e02ff */
[----:B------:R-:W-:Y:S01]  /*0960*/  IMAD.HI.U32 R18, R13, R19, R12 ;  /* 0x000000130d127227 */ /* 0x000fe200078e000c */
[----:B------:R-:W-:-:S05]  /*0970*/  MOV R19, R9 ;  /* 0x0000000900137202 */ /* 0x000fca0000000f00 */
[----:B------:R-:W-:-:S05]  /*0980*/  IMAD.HI.U32 R13, R18, R11, RZ ;  /* 0x0000000b120d7227 */ /* 0x000fca00078e00ff */
[----:B------:R-:W-:-:S05]  /*0990*/  IADD3 R12, PT, PT, -R13, RZ, RZ ;  /* 0x000000ff0d0c7210 */ /* 0x000fca0007ffe1ff */
[----:B------:R-:W-:-:S05]  /*09a0*/  IMAD R11, R8, R12, R11 ;  /* 0x0000000c080b7224 */ /* 0x000fca00078e020b */
[----:B------:R-:W-:-:S13]  /*09b0*/  ISETP.GE.U32.AND P1, PT, R11, R8, PT ;  /* 0x000000080b00720c */ /* 0x000fda0003f26070 */
[----:B------:R-:W-:Y:S01]  /*09c0*/  @P1 IMAD.IADD R11, R11, 0x1, -R8 ;  /* 0x000000010b0b1824 */ /* 0x000fe200078e0a08 */
[----:B------:R-:W-:-:S04]  /*09d0*/  @P1 IADD3 R13, PT, PT, R13, 0x1, RZ ;  /* 0x000000010d0d1810 */ /* 0x000fc80007ffe0ff */
[-C--:B------:R-:W-:Y:S02]  /*09e0*/  ISETP.GE.U32.AND P2, PT, R11, R8.reuse, PT ;  /* 0x000000080b00720c */ /* 0x080fe40003f46070 */
[----:B------:R-:W0:Y:S11]  /*09f0*/  LDS R11, [UR4] ;  /* 0x00000004ff0b7984 */ /* 0x000e360008000800 */
[----:B------:R-:W-:Y:S01]  /*0a00*/  @P2 VIADD R13, R13, 0x1 ;  /* 0x000000010d0d2836 */ /* 0x000fe20000000000 */
[----:B------:R-:W-:-:S04]  /*0a10*/  @!P3 LOP3.LUT R13, RZ, R8, RZ, 0x33, !PT ;  /* 0x00000008ff0db212 */ /* 0x000fc800078e33ff */
[----:B------:R-:W-:-:S04]  /*0a20*/  IADD3 R12, PT, PT, R16, R13, RZ ;  /* 0x0000000d100c7210 */ /* 0x000fc80007ffe0ff */
[C---:B------:R-:W-:Y:S02]  /*0a30*/  LOP3.LUT R13, R12.reuse, 0x3, RZ, 0xc0, !PT ;  /* 0x000000030c0d7812 */ /* 0x040fe400078ec0ff */
[----:B------:R-:W-:Y:S02]  /*0a40*/  ISETP.GE.U32.AND P1, PT, R12, 0x3, PT ;  /* 0x000000030c00780c */ /* 0x000fe40003f26070 */
[----:B------:R-:W-:Y:S01]  /*0a50*/  ISETP.NE.AND P2, PT, R13, 0x3, PT ;  /* 0x000000030d00780c */ /* 0x000fe20003f45270 */
[----:B------:R-:W-:-:S12]  /*0a60*/  IMAD.MOV.U32 R13, RZ, RZ, RZ ;  /* 0x000000ffff0d7224 */ /* 0x000fd800078e00ff */
[----:B------:R-:W-:Y:S05]  /*0a70*/  @!P2 BRA `(.L_x_48) ;  /* 0x000000000074a947 */ /* 0x000fea0003800000 */
[----:B------:R-:W-:Y:S02]  /*0a80*/  VIADD R12, R12, 0x1 ;  /* 0x000000010c0c7836 */ /* 0x000fe40000000000 */
[----:B------:R-:W-:Y:S02]  /*0a90*/  HFMA2 R13, -RZ, RZ, 0, 0 ;  /* 0x00000000ff0d7431 */ /* 0x000fe400000001ff */
[----:B------:R-:W-:Y:S02]  /*0aa0*/  IMAD.MOV.U32 R19, RZ, RZ, R9 ;  /* 0x000000ffff137224 */ /* 0x000fe400078e0009 */
[----:B------:R-:W-:Y:S01]  /*0ab0*/  IMAD.WIDE.U32 R16, R9, 0x4, R2 ;  /* 0x0000000409107825 */ /* 0x000fe200078e0002 */
[----:B------:R-:W-:-:S04]  /*0ac0*/  LOP3.LUT R12, R12, 0x3, RZ, 0xc0, !PT ;  /* 0x000000030c0c7812 */ /* 0x000fc800078ec0ff */
[----:B------:R-:W-:-:S07]  /*0ad0*/  IADD3 R12, PT, PT, -R12, RZ, RZ ;  /* 0x000000ff0c0c7210 */ /* 0x000fce0007ffe1ff */
.L_x_49:
[----:B--2---:R-:W-:-:S04]  /*0ae0*/  IADD3 R22, P2, PT, R16, UR8, RZ ;  /* 0x0000000810167c10 */ /* 0x004fc8000ff5e0ff */
[----:B------:R-:W-:-:S05]  /*0af0*/  IADD3.X R23, PT, PT, R17, UR9, RZ, P2, !PT ;  /* 0x0000000911177c10 */ /* 0x000fca00097fe4ff */
[----:B------:R-:W0:Y:S01]  /*0b00*/  LDG.E R22, desc[UR6][R22.64] ;  /* 0x0000000616167981 */ /* 0x000e22000c1e1900 */
[----:B-1----:R-:W-:Y:S01]  /*0b10*/  IMAD.MOV.U32 R21, RZ, RZ, 0x3bbb989d ;  /* 0x3bbb989dff157424 */ /* 0x002fe200078e00ff */
[----:B------:R-:W-:Y:S01]  /*0b20*/  MOV R25, 0x437c0000 ;  /* 0x437c000000197802 */ /* 0x000fe20000000f00 */
[----:B------:R-:W-:Y:S01]  /*0b30*/  VIADD R12, R12, 0x1 ;  /* 0x000000010c0c7836 */ /* 0x000fe20000000000 */
[----:B------:R-:W-:Y:S01]  /*0b40*/  IADD3 R19, PT, PT, R8, R19, RZ ;  /* 0x0000001308137210 */ /* 0x000fe20007ffe0ff */
[----:B0-----:R-:W-:-:S04]  /*0b50*/  FADD R18, -R11, R22 ;  /* 0x000000160b127221 */ /* 0x001fc80000000100 */
[----:B------:R-:W-:-:S04]  /*0b60*/  FFMA.SAT R20, R18, R21, 0.5 ;  /* 0x3f00000012147423 */ /* 0x000fc80000002015 */
[----:B------:R-:W-:Y:S01]  /*0b70*/  FFMA.RM R21, R20, R25, 12582913 ;  /* 0x4b40000114157423 */ /* 0x000fe20000004019 */
[----:B------:R-:W-:-:S03]  /*0b80*/  IADD3 R20, P2, PT, R16, R14, RZ ;  /* 0x0000000e10147210 */ /* 0x000fc60007f5e0ff */
[----:B------:R-:W-:-:S04]  /*0b90*/  FADD R25, R21, -12583039 ;  /* 0xcb40007f15197421 */ /* 0x000fc80000000000 */
[----:B------:R-:W-:-:S04]  /*0ba0*/  FFMA R25, R18, 1.4426950216293334961, -R25 ;  /* 0x3fb8aa3b12197823 */ /* 0x000fc80000000819 */
[----:B------:R-:W-:Y:S01]  /*0bb0*/  FFMA R25, R18, 1.925963033500011079e-08, R25 ;  /* 0x32a5706012197823 */ /* 0x000fe20000000019 */
[----:B------:R-:W-:Y:S01]  /*0bc0*/  IMAD.SHL.U32 R18, R21, 0x800000, RZ ;  /* 0x0080000015127824 */ /* 0x000fe200078e00ff */
[----:B------:R-:W-:Y:S01]  /*0bd0*/  IADD3.X R21, PT, PT, R17, R15, RZ, P2, !PT ;  /* 0x0000000f11157210 */ /* 0x000fe200017fe4ff */
[----:B------:R-:W-:Y:S01]  /*0be0*/  IMAD.WIDE.U32 R16, R8, 0x4, R16 ;  /* 0x0000000408107825 */ /* 0x000fe200078e0010 */
[----:B------:R-:W-:Y:S02]  /*0bf0*/  ISETP.NE.AND P2, PT, R12, RZ, PT ;  /* 0x000000ff0c00720c */ /* 0x000fe40003f45270 */
[----:B------:R-:W0:Y:S02]  /*0c00*/  MUFU.EX2 R25, R25 ;  /* 0x0000001900197308 */ /* 0x000e240000000800 */
[----:B0-----:R-:W-:-:S04]  /*0c10*/  FMUL R18, R18, R25 ;  /* 0x0000001912127220 */ /* 0x001fc80000400000 */
[----:B------:R-:W-:Y:S01]  /*0c20*/  FADD R13, R18, R13 ;  /* 0x0000000d120d7221 */ /* 0x000fe20000000000 */
[----:B------:R1:W-:Y:S04]  /*0c30*/  STG.E desc[UR6][R20.64], R18 ;  /* 0x0000001214007986 */ /* 0x0003e8000c101906 */
[----:B------:R-:W-:Y:S05]  /*0c40*/  @P2 BRA `(.L_x_49) ;  /* 0xfffffffc00a42947 */ /* 0x000fea000383ffff */
.L_x_48:
[----:B--2---:R-:W-:Y:S05]  /*0c50*/  BSYNC.RECONVERGENT B1 ;  /* 0x0000000000017941 */ /* 0x004fea0003800200 */
.L_x_47:
[----:B------:R-:W-:Y:S05]  /*0c60*/  @!P1 BRA `(.L_x_46) ;  /* 0x0000000400009947 */ /* 0x000fea0003800000 */
.L_x_50:
[----:B---3--:R-:W-:-:S06]  /*0c70*/  IMAD.WIDE.U32 R14, R19, 0x4, R6 ;  /* 0x00000004130e7825 */ /* 0x008fcc00078e0006 */
[----:B------:R-:W0:Y:S01]  /*0c80*/  LDG.E R14, desc[UR6][R14.64] ;  /* 0x000000060e0e7981 */ /* 0x000e22000c1e1900 */
[----:B------:R-:W-:Y:S01]  /*0c90*/  IMAD.MOV.U32 R12, RZ, RZ, 0x3bbb989d ;  /* 0x3bbb989dff0c7424 */ /* 0x000fe200078e00ff */
[----:B-1----:R-:W-:Y:S01]  /*0ca0*/  MOV R18, 0x437c0000 ;  /* 0x437c000000127802 */ /* 0x002fe20000000f00 */
[----:B0-----:R-:W-:Y:S01]  /*0cb0*/  FADD R17, -R11, R14 ;  /* 0x0000000e0b117221 */ /* 0x001fe20000000100 */
[----:B------:R-:W-:-:S04]  /*0cc0*/  IMAD.WIDE.U32 R14, R19, 0x4, R4 ;  /* 0x00000004130e7825 */ /* 0x000fc800078e0004 */
[----:B------:R-:W-:-:S04]  /*0cd0*/  FFMA.SAT R21, R17, R12, 0.5 ;  /* 0x3f00000011157423 */ /* 0x000fc8000000200c */
[----:B------:R-:W-:-:S04]  /*0ce0*/  FFMA.RM R21, R21, R18, 12582913 ;  /* 0x4b40000115157423 */ /* 0x000fc80000004012 */
[----:B------:R-:W-:-:S04]  /*0cf0*/  FADD R16, R21, -12583039 ;  /* 0xcb40007f15107421 */ /* 0x000fc80000000000 */
[----:B------:R-:W-:-:S04]  /*0d00*/  FFMA R16, R17, 1.4426950216293334961, -R16 ;  /* 0x3fb8aa3b11107823 */ /* 0x000fc80000000810 */
[----:B------:R-:W-:Y:S01]  /*0d10*/  FFMA R20, R17, 1.925963033500011079e-08, R16 ;  /* 0x32a5706011147823 */ /* 0x000fe20000000010 */
[----:B------:R-:W-:Y:S01]  /*0d20*/  IMAD.SHL.U32 R16, R21, 0x800000, RZ ;  /* 0x0080000015107824 */ /* 0x000fe200078e00ff */
[----:B------:R-:W-:Y:S02]  /*0d30*/  IADD3 R21, PT, PT, R8, R19, RZ ;  /* 0x0000001308157210 */ /* 0x000fe40007ffe0ff */
[----:B------:R-:W0:Y:S02]  /*0d40*/  MUFU.EX2 R17, R20 ;  /* 0x0000001400117308 */ /* 0x000e240000000800 */
[----:B0-----:R-:W-:Y:S01]  /*0d50*/  FMUL R19, R16, R17 ;  /* 0x0000001110137220 */ /* 0x001fe20000400000 */
[----:B------:R-:W-:-:S04]  /*0d60*/  IMAD.WIDE.U32 R16, R21, 0x4, R6 ;  /* 0x0000000415107825 */ /* 0x000fc800078e0006 */
[----:B------:R0:W-:Y:S04]  /*0d70*/  STG.E desc[UR6][R14.64], R19 ;  /* 0x000000130e007986 */ /* 0x0001e8000c101906 */
[----:B------:R-:W2:Y:S01]  /*0d80*/  LDG.E R16, desc[UR6][R16.64] ;  /* 0x0000000610107981 */ /* 0x000ea2000c1e1900 */
[----:B0-----:R-:W-:-:S04]  /*0d90*/  IMAD.WIDE.U32 R14, R21, 0x4, R4 ;  /* 0x00000004150e7825 */ /* 0x001fc800078e0004 */
[----:B--2---:R-:W-:-:S04]  /*0da0*/  FADD R23, -R11, R16 ;  /* 0x000000100b177221 */ /* 0x004fc80000000100 */
[----:B------:R-:W-:-:S04]  /*0db0*/  FFMA.SAT R25, R23, R12, 0.5 ;  /* 0x3f00000017197423 */ /* 0x000fc8000000200c */
[----:B------:R-:W-:-:S04]  /*0dc0*/  FFMA.RM R25, R25, R18, 12582913 ;  /* 0x4b40000119197423 */ /* 0x000fc80000004012 */
[C---:B------:R-:W-:Y:S01]  /*0dd0*/  FADD R20, R25.reuse, -12583039 ;  /* 0xcb40007f19147421 */ /* 0x040fe20000000000 */
[----:B------:R-:W-:-:S03]  /*0de0*/  IMAD.SHL.U32 R25, R25, 0x800000, RZ ;  /* 0x0080000019197824 */ /* 0x000fc600078e00ff */
[----:B------:R-:W-:-:S04]  /*0df0*/  FFMA R20, R23, 1.4426950216293334961, -R20 ;  /* 0x3fb8aa3b17147823 */ /* 0x000fc80000000814 */
[----:B------:R-:W-:Y:S01]  /*0e00*/  FFMA R20, R23, 1.925963033500011079e-08, R20 ;  /* 0x32a5706017147823 */ /* 0x000fe20000000014 */
[----:B------:R-:W-:-:S05]  /*0e10*/  IADD3 R23, PT, PT, R21, R8, RZ ;  /* 0x0000000815177210 */ /* 0x000fca0007ffe0ff */
[----:B------:R-:W0:Y:S01]  /*0e20*/  MUFU.EX2 R20, R20 ;  /* 0x0000001400147308 */ /* 0x000e220000000800 */
[----:B------:R-:W-:-:S04]  /*0e30*/  IMAD.WIDE.U32 R16, R23, 0x4, R6 ;  /* 0x0000000417107825 */ /* 0x000fc800078e0006 */
[----:B0-----:R-:W-:-:S05]  /*0e40*/  FMUL R21, R25, R20 ;  /* 0x0000001419157220 */ /* 0x001fca0000400000 */
        /* <DEDUP_REMOVED lines=15> */
[----:B------:R-:W2:Y:S02]  /*0f40*/  LDG.E R16, desc[UR6][R16.64] ;  /* 0x0000000610107981 */ /* 0x000ea4000c1e1900 */
[----:B--2---:R-:W-:-:S04]  /*0f50*/  FADD R27, -R11, R16 ;  /* 0x000000100b1b7221 */ /* 0x004fc80000000100 */
[----:B------:R-:W-:-:S04]  /*0f60*/  FFMA.SAT R29, R27, R12, 0.5 ;  /* 0x3f0000001b1d7423 */ /* 0x000fc8000000200c */
[----:B------:R-:W-:-:S04]  /*0f70*/  FFMA.RM R29, R29, R18, 12582913 ;  /* 0x4b4000011d1d7423 */ /* 0x000fc80000004012 */
[C---:B------:R-:W-:Y:S01]  /*0f80*/  FADD R12, R29.reuse, -12583039 ;  /* 0xcb40007f1d0c7421 */ /* 0x040fe20000000000 */
[----:B------:R-:W-:-:S03]  /*0f90*/  IMAD.SHL.U32 R29, R29, 0x800000, RZ ;  /* 0x008000001d1d7824 */ /* 0x000fc600078e00ff */
[----:B------:R-:W-:-:S04]  /*0fa0*/  FFMA R12, R27, 1.4426950216293334961, -R12 ;  /* 0x3fb8aa3b1b0c7823 */ /* 0x000fc8000000080c */
[----:B------:R-:W-:Y:S01]  /*0fb0*/  FFMA R18, R27, 1.925963033500011079e-08, R12 ;  /* 0x32a570601b127823 */ /* 0x000fe2000000000c */
[----:B------:R-:W-:-:S04]  /*0fc0*/  IMAD.WIDE.U32 R26, R25, 0x4, R4 ;  /* 0x00000004191a7825 */ /* 0x000fc800078e0004 */
[----:B------:R-:W-:Y:S01]  /*0fd0*/  FADD R12, R19, R13 ;  /* 0x0000000d130c7221 */ /* 0x000fe20000000000 */
[----:B------:R-:W-:Y:S01]  /*0fe0*/  IADD3 R19, PT, PT, R25, R8, RZ ;  /* 0x0000000819137210 */ /* 0x000fe20007ffe0ff */
[----:B------:R-:W0:Y:S03]  /*0ff0*/  MUFU.EX2 R18, R18 ;  /* 0x0000001200127308 */ /* 0x000e260000000800 */
[----:B------:R-:W-:Y:S01]  /*1000*/  ISETP.GE.AND P1, PT, R19, R10, PT ;  /* 0x0000000a1300720c */ /* 0x000fe20003f26270 */
[----:B------:R-:W-:-:S04]  /*1010*/  FADD R12, R12, R21 ;  /* 0x000000150c0c7221 */ /* 0x000fc80000000000 */
[----:B------:R-:W-:Y:S01]  /*1020*/  FADD R12, R12, R23 ;  /* 0x000000170c0c7221 */ /* 0x000fe20000000000 */
[----:B0-----:R-:W-:-:S04]  /*1030*/  FMUL R29, R29, R18 ;  /* 0x000000121d1d7220 */ /* 0x001fc80000400000 */
[----:B------:R-:W-:Y:S01]  /*1040*/  FADD R13, R12, R29 ;  /* 0x0000001d0c0d7221 */ /* 0x000fe20000000000 */
[----:B------:R3:W-:Y:S02]  /*1050*/  STG.E desc[UR6][R26.64], R29 ;  /* 0x0000001d1a007986 */ /* 0x0007e4000c101906 */
[----:B------:R-:W-:Y:S05]  /*1060*/  @!P1 BRA `(.L_x_50) ;  /* 0xfffffffc00009947 */ /* 0x000fea000383ffff */
.L_x_46:
[----:B--2---:R-:W-:Y:S05]  /*1070*/  BSYNC.RECONVERGENT B0 ;  /* 0x0000000000007941 */ /* 0x004fea0003800200 */
.L_x_45:
[----:B------:R2:W-:Y:S01]  /*1080*/  STS [R0], R13 ;  /* 0x0000000d00007388 */ /* 0x0005e20000000800 */
[----:B------:R-:W-:Y:S02]  /*1090*/  ISETP.GE.U32.AND P2, PT, R8, 0x40, PT ;  /* 0x000000400800780c */ /* 0x000fe40003f46070 */
[----:B------:R-:W-:-:S11]  /*10a0*/  ISETP.GT.U32.AND P1, PT, R9, 0x1f, PT ;  /* 0x0000001f0900780c */ /* 0x000fd60003f24070 */
[----:B--2---:R-:W-:Y:S05]  /*10b0*/  @!P2 BRA `(.L_x_51) ;  /* 0x00000000002ca947 */ /* 0x004fea0003800000 */
[----:B------:R-:W-:-:S07]  /*10c0*/  IMAD.MOV.U32 R6, RZ, RZ, R8 ;  /* 0x000000ffff067224 */ /* 0x000fce00078e0008 */
.L_x_52:
[----:B------:R-:W-:Y:S01]  /*10d0*/  BAR.SYNC.DEFER_BLOCKING 0x0 ;  /* 0x0000000000007b1d */ /* 0x000fe20000010000 */
[----:B0-----:R-:W-:-:S04]  /*10e0*/  SHF.R.U32.HI R11, RZ, 0x1, R6 ;  /* 0x00000001ff0b7819 */ /* 0x001fc80000011606 */
[----:B------:R-:W-:-:S13]  /*10f0*/  ISETP.GE.U32.AND P2, PT, R9, R11, PT ;  /* 0x0000000b0900720c */ /* 0x000fda0003f46070 */
[----:B------:R-:W-:-:S05]  /*1100*/  @!P2 LEA R7, R11, R0, 0x2 ;  /* 0x000000000b07a211 */ /* 0x000fca00078e10ff */
[----:B------:R-:W0:Y:S02]  /*1110*/  @!P2 LDS R10, [R7] ;  /* 0x00000000070aa984 */ /* 0x000e240000000800 */
[----:B0-----:R-:W-:-:S05]  /*1120*/  @!P2 FADD R13, R13, R10 ;  /* 0x0000000a0d0da221 */ /* 0x001fca0000000000 */
[----:B------:R2:W-:Y:S01]  /*1130*/  @!P2 STS [R0], R13 ;  /* 0x0000000d0000a388 */ /* 0x0005e20000000800 */
[----:B------:R-:W-:Y:S01]  /*1140*/  ISETP.GT.U32.AND P2, PT, R6, 0x7f, PT ;  /* 0x0000007f0600780c */ /* 0x000fe20003f44070 */
[----:B------:R-:W-:-:S12]  /*1150*/  IMAD.MOV.U32 R6, RZ, RZ, R11 ;  /* 0x000000ffff067224 */ /* 0x000fd800078e000b */
[----:B--2---:R-:W-:Y:S05]  /*1160*/  @P2 BRA `(.L_x_52) ;  /* 0xfffffffc00d82947 */ /* 0x004fea000383ffff */
.L_x_51:
[----:B------:R-:W-:Y:S04]  /*1170*/  BSSY B0, `(.L_x_53) ;  /* 0x000000e000007945 */ /* 0x000fe80003800000 */
[----:B------:R-:W-:Y:S05]  /*1180*/  @P1 BRA `(.L_x_54) ;  /* 0x0000000000301947 */ /* 0x000fea0003800000 */
[----:B------:R-:W-:-:S03]  /*1190*/  UMOV UR4, 0xffffffff ;  /* 0xffffffff00047882 */ /* 0x000fc60000000000 */
[----:B------:R-:W-:Y:S05]  /*11a0*/  BRA.DIV UR4, `(.L_x_55) ;  /* 0x0000000a04307947 */ /* 0x000fea000b800000 */
[----:B0-----:R-:W0:Y:S02]  /*11b0*/  SHFL.DOWN PT, R0, R13, 0x10, 0x1f ;  /* 0x0a001f000d007f89 */ /* 0x001e2400000e0000 */
[----:B0-----:R-:W-:-:S05]  /*11c0*/  FADD R0, R13, R0 ;  /* 0x000000000d007221 */ /* 0x001fca0000000000 */
[----:B------:R-:W0:Y:S02]  /*11d0*/  SHFL.DOWN PT, R7, R0, 0x8, 0x1f ;  /* 0x09001f0000077f89 */ /* 0x000e2400000e0000 */
[----:B0-----:R-:W-:-:S05]  /*11e0*/  FADD R7, R0, R7 ;  /* 0x0000000700077221 */ /* 0x001fca0000000000 */
[----:B------:R-:W0:Y:S02]  /*11f0*/  SHFL.DOWN PT, R6, R7, 0x4, 0x1f ;  /* 0x08801f0007067f89 */ /* 0x000e2400000e0000 */
[----:B0-----:R-:W-:-:S05]  /*1200*/  FADD R6, R7, R6 ;  /* 0x0000000607067221 */ /* 0x001fca0000000000 */
[----:B------:R-:W0:Y:S02]  /*1210*/  SHFL.DOWN PT, R11, R6, 0x2, 0x1f ;  /* 0x08401f00060b7f89 */ /* 0x000e2400000e0000 */
[----:B0-----:R-:W-:-:S05]  /*1220*/  FADD R11, R6, R11 ;  /* 0x0000000b060b7221 */ /* 0x001fca0000000000 */
[----:B------:R0:W2:Y:S02]  /*1230*/  SHFL.DOWN PT, R10, R11, 0x1, 0x1f ;  /* 0x08201f000b0a7f89 */ /* 0x0000a400000e0000 */
.L_x_73:
[----:B--2---:R-:W-:-:S07]  /*1240*/  FADD R13, R11, R10 ;  /* 0x0000000a0b0d7221 */ /* 0x004fce0000000000 */
.L_x_54:
[----:B------:R-:W-:Y:S05]  /*1250*/  BSYNC B0 ;  /* 0x0000000000007941 */ /* 0x000fea0003800000 */
.L_x_53:
[----:B------:R-:W2:Y:S01]  /*1260*/  S2R R7, SR_CgaCtaId ;  /* 0x0000000000077919 */ /* 0x000ea20000008800 */
[----:B0-----:R-:W-:Y:S01]  /*1270*/  MOV R0, 0x400 ;  /* 0x0000040000007802 */ /* 0x001fe20000000f00 */
[----:B------:R-:W0:Y:S02]  /*1280*/  LDCU UR4, c[0x0][0x394] ;  /* 0x00007280ff0477ac */ /* 0x000e240008000800 */
[----:B0-----:R-:W-:Y:S01]  /*1290*/  ISETP.GE.AND P3, PT, R9, UR4, PT ;  /* 0x0000000409007c0c */ /* 0x001fe2000bf66270 */
[----:B------:R-:W-:Y:S05]  /*12a0*/  WARPSYNC.ALL ;  /* 0x0000000000007948 */ /* 0x000fea0003800000 */
[----:B--2---:R-:W-:-:S05]  /*12b0*/  LEA R0, R7, R0, 0x18 ;  /* 0x0000000007007211 */ /* 0x004fca00078ec0ff */
[----:B------:R-:W-:Y:S01]  /*12c0*/  @P0 STS [R0], R13 ;  /* 0x0000000d00000388 */ /* 0x000fe20000000800 */
[----:B------:R-:W-:Y:S06]  /*12d0*/  BAR.SYNC.DEFER_BLOCKING 0x0 ;  /* 0x0000000000007b1d */ /* 0x000fec0000010000 */
[----:B------:R-:W0:Y:S02]  /*12e0*/  LDS R0, [R0] ;  /* 0x0000000000007984 */ /* 0x000e240000000800 */
[----:B0-----:R-:W-:-:S04]  /*12f0*/  IADD3 R6, PT, PT, R0, 0x1800000, RZ ;  /* 0x0180000000067810 */ /* 0x001fc80007ffe0ff */
[----:B------:R-:W-:-:S04]  /*1300*/  LOP3.LUT R6, R6, 0x7f800000, RZ, 0xc0, !PT ;  /* 0x7f80000006067812 */ /* 0x000fc800078ec0ff */
[----:B------:R-:W-:-:S13]  /*1310*/  ISETP.GT.U32.AND P0, PT, R6, 0x1ffffff, PT ;  /* 0x01ffffff0600780c */ /* 0x000fda0003f04070 */
[----:B------:R-:W-:Y:S05]  /*1320*/  @P0 BRA `(.L_x_56) ;  /* 0x00000000000c0947 */ /* 0x000fea0003800000 */
[----:B------:R-:W-:-:S07]  /*1330*/  MOV R6, 0x1350 ;  /* 0x0000135000067802 */ /* 0x000fce0000000f00 */
[----:B-1-3--:R-:W-:Y:S05]  /*1340*/  CALL.REL.NOINC `($__internal_1_$__cuda_sm20_rcp_rn_f32_slowpath) ;  /* 0x00000008005c7944 */ /* 0x00afea0003c00000 */
[----:B------:R-:W-:Y:S05]  /*1350*/  BRA `(.L_x_57) ;  /* 0x0000000000107947 */ /* 0x000fea0003800000 */
.L_x_56:
[----:B------:R-:W0:Y:S02]  /*1360*/  MUFU.RCP R7, R0 ;  /* 0x0000000000077308 */ /* 0x000e240000001000 */
[----:B0-----:R-:W-:-:S04]  /*1370*/  FFMA R6, R0, R7, -1 ;  /* 0xbf80000000067423 */ /* 0x001fc80000000007 */
[----:B------:R-:W-:-:S04]  /*1380*/  FADD.FTZ R6, -R6, -RZ ;  /* 0x800000ff06067221 */ /* 0x000fc80000010100 */
[----:B------:R-:W-:-:S07]  /*1390*/  FFMA R0, R7, R6, R7 ;  /* 0x0000000607007223 */ /* 0x000fce0000000007 */
.L_x_57:
[----:B------:R-:W-:Y:S05]  /*13a0*/  @P3 EXIT ;  /* 0x000000000000394d */ /* 0x000fea0003800000 */
[----:B------:R-:W0:Y:S01]  /*13b0*/  I2F.U32.RP R13, R8 ;  /* 0x00000008000d7306 */ /* 0x000e220000209000 */
[----:B------:R-:W2:Y:S01]  /*13c0*/  LDCU UR4, c[0x0][0x394] ;  /* 0x00007280ff0477ac */ /* 0x000ea20008000800 */
[----:B------:R-:W-:Y:S01]  /*13d0*/  IMAD.IADD R10, R9, 0x1, R8 ;  /* 0x00000001090a7824 */ /* 0x000fe200078e0208 */
[----:B------:R-:W-:Y:S01]  /*13e0*/  ISETP.NE.U32.AND P2, PT, R8, RZ, PT ;  /* 0x000000ff0800720c */ /* 0x000fe20003f45070 */
[----:B------:R-:W-:Y:S04]  /*13f0*/  BSSY.RECONVERGENT B0, `(.L_x_58) ;  /* 0x000002b000007945 */ /* 0x000fe80003800200 */
[----:B0-----:R-:W0:Y:S01]  /*1400*/  MUFU.RCP R13, R13 ;  /* 0x0000000d000d7308 */ /* 0x001e220000001000 */
[C---:B--2---:R-:W-:Y:S02]  /*1410*/  ISETP.GE.AND P0, PT, R10.reuse, UR4, PT ;  /* 0x000000040a007c0c */ /* 0x044fe4000bf06270 */
[----:B------:R-:W-:-:S02]  /*1420*/  VIMNMX R11, PT, PT, R10, UR4, !PT ;  /* 0x000000040a0b7c48 */ /* 0x000fc4000ffe0100 */
[----:B------:R-:W-:-:S04]  /*1430*/  SEL R12, RZ, 0x1, P0 ;  /* 0x00000001ff0c7807 */ /* 0x000fc80000000000 */
[----:B------:R-:W-:Y:S01]  /*1440*/  IADD3 R11, PT, PT, R11, -R10, -R12 ;  /* 0x8000000a0b0b7210 */ /* 0x000fe20007ffe80c */
[----:B0-----:R-:W-:-:S04]  /*1450*/  VIADD R6, R13, 0xffffffe ;  /* 0x0ffffffe0d067836 */ /* 0x001fc80000000000 */
[----:B------:R0:W3:Y:S02]  /*1460*/  F2I.FTZ.U32.TRUNC.NTZ R7, R6 ;  /* 0x0000000600077305 */ /* 0x0000e4000021f000 */
[----:B0-----:R-:W-:Y:S01]  /*1470*/  HFMA2 R6, -RZ, RZ, 0, 0 ;  /* 0x00000000ff067431 */ /* 0x001fe200000001ff */
[----:B---3--:R-:W-:-:S05]  /*1480*/  IADD3 R15, PT, PT, RZ, -R7, RZ ;  /* 0x80000007ff0f7210 */ /* 0x008fca0007ffe0ff */
[----:B------:R-:W-:-:S04]  /*1490*/  IMAD R15, R15, R8, RZ ;  /* 0x000000080f0f7224 */ /* 0x000fc800078e02ff */
[----:B------:R-:W-:-:S06]  /*14a0*/  IMAD.HI.U32 R14, R7, R15, R6 ;  /* 0x0000000f070e7227 */ /* 0x000fcc00078e0006 */
[----:B------:R-:W-:-:S04]  /*14b0*/  IMAD.HI.U32 R7, R14, R11, RZ ;  /* 0x0000000b0e077227 */ /* 0x000fc800078e00ff */
[----:B------:R-:W-:-:S04]  /*14c0*/  IMAD.MOV R6, RZ, RZ, -R7 ;  /* 0x000000ffff067224 */ /* 0x000fc800078e0a07 */
[----:B------:R-:W-:-:S05]  /*14d0*/  IMAD R11, R8, R6, R11 ;  /* 0x00000006080b7224 */ /* 0x000fca00078e020b */
[----:B------:R-:W-:-:S13]  /*14e0*/  ISETP.GE.U32.AND P0, PT, R11, R8, PT ;  /* 0x000000080b00720c */ /* 0x000fda0003f06070 */
[----:B------:R-:W-:Y:S01]  /*14f0*/  @P0 IADD3 R11, PT, PT, R11, -R8, RZ ;  /* 0x800000080b0b0210 */ /* 0x000fe20007ffe0ff */
[----:B------:R-:W-:-:S03]  /*1500*/  @P0 VIADD R7, R7, 0x1 ;  /* 0x0000000107070836 */ /* 0x000fc60000000000 */
[----:B------:R-:W-:-:S13]  /*1510*/  ISETP.GE.U32.AND P1, PT, R11, R8, PT ;  /* 0x000000080b00720c */ /* 0x000fda0003f26070 */
[----:B------:R-:W-:Y:S02]  /*1520*/  @P1 IADD3 R7, PT, PT, R7, 0x1, RZ ;  /* 0x0000000107071810 */ /* 0x000fe40007ffe0ff */
[----:B------:R-:W-:-:S05]  /*1530*/  @!P2 LOP3.LUT R7, RZ, R8, RZ, 0x33, !PT ;  /* 0x00000008ff07a212 */ /* 0x000fca00078e33ff */
[----:B------:R-:W-:-:S05]  /*1540*/  IMAD.IADD R6, R12, 0x1, R7 ;  /* 0x000000010c067824 */ /* 0x000fca00078e0207 */
[C---:B------:R-:W-:Y:S02]  /*1550*/  LOP3.LUT R7, R6.reuse, 0x3, RZ, 0xc0, !PT ;  /* 0x0000000306077812 */ /* 0x040fe400078ec0ff */
[----:B------:R-:W-:Y:S02]  /*1560*/  ISETP.GE.U32.AND P1, PT, R6, 0x3, PT ;  /* 0x000000030600780c */ /* 0x000fe40003f26070 */
[----:B------:R-:W-:-:S13]  /*1570*/  ISETP.NE.AND P0, PT, R7, 0x3, PT ;  /* 0x000000030700780c */ /* 0x000fda0003f05270 */
[----:B------:R-:W-:Y:S05]  /*1580*/  @!P0 BRA `(.L_x_59) ;  /* 0x0000000000448947 */ /* 0x000fea0003800000 */
[----:B------:R-:W0:Y:S01]  /*1590*/  LDCU.64 UR8, c[0x0][0x388] ;  /* 0x00007100ff0877ac */ /* 0x000e220008000a00 */
[----:B------:R-:W-:Y:S01]  /*15a0*/  IMAD.WIDE.U32 R2, R9, 0x4, R2 ;  /* 0x0000000409027825 */ /* 0x000fe200078e0002 */
[----:B------:R-:W-:-:S04]  /*15b0*/  IADD3 R6, PT, PT, R6, 0x1, RZ ;  /* 0x0000000106067810 */ /* 0x000fc80007ffe0ff */
[----:B------:R-:W-:-:S05]  /*15c0*/  LOP3.LUT R6, R6, 0x3, RZ, 0xc0, !PT ;  /* 0x0000000306067812 */ /* 0x000fca00078ec0ff */
[----:B------:R-:W-:Y:S02]  /*15d0*/  IMAD R9, R6, R8, R9 ;  /* 0x0000000806097224 */ /* 0x000fe400078e0209 */
[----:B------:R-:W-:Y:S01]  /*15e0*/  IMAD.MOV R10, RZ, RZ, -R6 ;  /* 0x000000ffff0a7224 */ /* 0x000fe200078e0a06 */
[----:B0-----:R-:W-:-:S04]  /*15f0*/  IADD3 R2, P0, PT, R2, UR8, RZ ;  /* 0x0000000802027c10 */ /* 0x001fc8000ff1e0ff */
[----:B------:R-:W-:-:S09]  /*1600*/  IADD3.X R3, PT, PT, R3, UR9, RZ, P0, !PT ;  /* 0x0000000903037c10 */ /* 0x000fd200087fe4ff */
.L_x_60:
[----:B0-----:R-:W-:Y:S01]  /*1610*/  MOV R6, R2 ;  /* 0x0000000200067202 */ /* 0x001fe20000000f00 */
[----:B------:R-:W-:-:S05]  /*1620*/  IMAD.MOV.U32 R7, RZ, RZ, R3 ;  /* 0x000000ffff077224 */ /* 0x000fca00078e0003 */
[----:B------:R-:W2:Y:S01]  /*1630*/  LDG.E R3, desc[UR6][R6.64] ;  /* 0x0000000606037981 */ /* 0x000ea2000c1e1900 */
[----:B------:R-:W-:-:S04]  /*1640*/  IADD3 R10, PT, PT, R10, 0x1, RZ ;  /* 0x000000010a0a7810 */ /* 0x000fc80007ffe0ff */
[----:B------:R-:W-:Y:S01]  /*1650*/  ISETP.NE.AND P0, PT, R10, RZ, PT ;  /* 0x000000ff0a00720c */ /* 0x000fe20003f05270 */
[----:B--2---:R-:W-:Y:S01]  /*1660*/  FMUL R11, R3, R0 ;  /* 0x00000000030b7220 */ /* 0x004fe20000400000 */
[----:B------:R-:W-:-:S04]  /*1670*/  IMAD.WIDE.U32 R2, R8, 0x4, R6 ;  /* 0x0000000408027825 */ /* 0x000fc800078e0006 */
[----:B------:R0:W-:Y:S07]  /*1680*/  STG.E desc[UR6][R6.64], R11 ;  /* 0x0000000b06007986 */ /* 0x0001ee000c101906 */
[----:B------:R-:W-:Y:S05]  /*1690*/  @P0 BRA `(.L_x_60) ;  /* 0xfffffffc00dc0947 */ /* 0x000fea000383ffff */
.L_x_59:
[----:B------:R-:W-:Y:S05]  /*16a0*/  BSYNC.RECONVERGENT B0 ;  /* 0x0000000000007941 */ /* 0x000fea0003800200 */
.L_x_58:
[----:B------:R-:W-:Y:S05]  /*16b0*/  @!P1 EXIT ;  /* 0x000000000000994d */ /* 0x000fea0003800000 */
.L_x_61:
[----:B--2---:R-:W-:-:S05]  /*16c0*/  IMAD.WIDE.U32 R2, R9, 0x4, R4 ;  /* 0x0000000409027825 */ /* 0x004fca00078e0004 */
[----:B0-----:R-:W2:Y:S01]  /*16d0*/  LDG.E R7, desc[UR6][R2.64] ;  /* 0x0000000602077981 */ /* 0x001ea2000c1e1900 */
[----:B------:R-:W-:Y:S02]  /*16e0*/  IMAD.IADD R11, R8, 0x1, R9 ;  /* 0x00000001080b7824 */ /* 0x000fe400078e0209 */
[----:B--2---:R-:W-:Y:S02]  /*16f0*/  FMUL R9, R7, R0 ;  /* 0x0000000007097220 */ /* 0x004fe40000400000 */
[----:B------:R-:W-:-:S03]  /*1700*/  IMAD.WIDE.U32 R6, R11, 0x4, R4 ;  /* 0x000000040b067825 */ /* 0x000fc600078e0004 */
[----:B------:R0:W-:Y:S04]  /*1710*/  STG.E desc[UR6][R2.64], R9 ;  /* 0x0000000902007986 */ /* 0x0001e8000c101906 */
[----:B------:R-:W2:Y:S01]  /*1720*/  LDG.E R13, desc[UR6][R6.64] ;  /* 0x00000006060d7981 */ /* 0x000ea2000c1e1900 */
[----:B------:R-:W-:-:S05]  /*1730*/  IADD3 R17, PT, PT, R11, R8, RZ ;  /* 0x000000080b117210 */ /* 0x000fca0007ffe0ff */
[----:B------:R-:W-:-:S04]  /*1740*/  IMAD.WIDE.U32 R10, R17, 0x4, R4 ;  /* 0x00000004110a7825 */ /* 0x000fc800078e0004 */
[----:B--2---:R-:W-:-:S05]  /*1750*/  FMUL R15, R13, R0 ;  /* 0x000000000d0f7220 */ /* 0x004fca0000400000 */
[----:B------:R2:W-:Y:S04]  /*1760*/  STG.E desc[UR6][R6.64], R15 ;  /* 0x0000000f06007986 */ /* 0x0005e8000c101906 */
[----:B------:R-:W3:Y:S01]  /*1770*/  LDG.E R13, desc[UR6][R10.64] ;  /* 0x000000060a0d7981 */ /* 0x000ee2000c1e1900 */
[----:B------:R-:W-:Y:S02]  /*1780*/  IMAD.IADD R19, R17, 0x1, R8 ;  /* 0x0000000111137824 */ /* 0x000fe400078e0208 */
[----:B---3--:R-:W-:Y:S02]  /*1790*/  FMUL R17, R13, R0 ;  /* 0x000000000d117220 */ /* 0x008fe40000400000 */
[----:B------:R-:W-:-:S03]  /*17a0*/  IMAD.WIDE.U32 R12, R19, 0x4, R4 ;  /* 0x00000004130c7825 */ /* 0x000fc600078e0004 */
[----:B------:R2:W-:Y:S04]  /*17b0*/  STG.E desc[UR6][R10.64], R17 ;  /* 0x000000110a007986 */ /* 0x0005e8000c101906 */
[----:B0-----:R-:W3:Y:S01]  /*17c0*/  LDG.E R3, desc[UR6][R12.64] ;  /* 0x000000060c037981 */ /* 0x001ee2000c1e1900 */
[----:B------:R-:W-:-:S04]  /*17d0*/  IADD3 R9, PT, PT, R19, R8, RZ ;  /* 0x0000000813097210 */ /* 0x000fc80007ffe0ff */
[----:B------:R-:W-:Y:S01]  /*17e0*/  ISETP.GE.AND P0, PT, R9, UR4, PT ;  /* 0x0000000409007c0c */ /* 0x000fe2000bf06270 */
[----:B---3--:R-:W-:-:S05]  /*17f0*/  FMUL R3, R3, R0 ;  /* 0x0000000003037220 */ /* 0x008fca0000400000 */
[----:B------:R2:W-:Y:S07]  /*1800*/  STG.E desc[UR6][R12.64], R3 ;  /* 0x000000030c007986 */ /* 0x0005ee000c101906 */
[----:B------:R-:W-:Y:S05]  /*1810*/  @!P0 BRA `(.L_x_61) ;  /* 0xfffffffc00a88947 */ /* 0x000fea000383ffff */
[----:B------:R-:W-:Y:S05]  /*1820*/  EXIT ;  /* 0x000000000000794d */ /* 0x000fea0003800000 */
.L_x_44:
[----:B------:R-:W-:Y:S02]  /*1830*/  HFMA2 R18, -RZ, RZ, 0, 9.5367431640625e-07 ;  /* 0x00000010ff127431 */ /* 0x000fe400000001ff */
[----:B------:R-:W-:Y:S01]  /*1840*/  IMAD.MOV.U32 R17, RZ, RZ, R11 ;  /* 0x000000ffff117224 */ /* 0x000fe200078e000b */
[----:B------:R-:W-:Y:S01]  /*1850*/  MOV R16, 0xffffffff ;  /* 0xffffffff00107802 */ /* 0x000fe20000000f00 */
[----:B------:R-:W-:-:S07]  /*1860*/  IMAD.MOV.U32 R19, RZ, RZ, 0x1f ;  /* 0x0000001fff137424 */ /* 0x000fce00078e00ff */
[----:B0-----:R-:W-:Y:S05]  /*1870*/  WARPSYNC.COLLECTIVE R16, `(.L_x_62) ;  /* 0x0000000010087348 */ /* 0x001fea0003c00000 */
[----:B------:R1:W2:Y:S02]  /*1880*/  SHFL.DOWN P1, R14, R17, R18, R19 ;  /* 0x08000012110e7389 */ /* 0x0002a40000020013 */
[----:B012---:R-:W-:Y:S05]  /*1890*/  ENDCOLLECTIVE ;  /* 0x000000000000791b */ /* 0x007fea0003800000 */
.L_x_62:
[----:B------:R-:W-:Y:S02]  /*18a0*/  IMAD.MOV.U32 R18, RZ, RZ, 0x8 ;  /* 0x00000008ff127424 */ /* 0x000fe400078e00ff */
[----:B------:R-:W-:-:S05]  /*18b0*/  IMAD.MOV.U32 R4, RZ, RZ, R14 ;  /* 0x000000ffff047224 */ /* 0x000fca00078e000e */
[----:B------:R-:W-:-:S04]  /*18c0*/  FMNMX R4, R4, R11, !PT ;  /* 0x0000000b04047209 */ /* 0x000fc80007800000 */
[----:B------:R-:W-:-:S07]  /*18d0*/  MOV R17, R4 ;  /* 0x0000000400117202 */ /* 0x000fce0000000f00 */
[----:B------:R-:W-:Y:S05]  /*18e0*/  WARPSYNC.COLLECTIVE R16, `(.L_x_63) ;  /* 0x0000000010087348 */ /* 0x000fea0003c00000 */
[----:B------:R0:W1:Y:S02]  /*18f0*/  SHFL.DOWN P1, R14, R17, R18, R19 ;  /* 0x08000012110e7389 */ /* 0x0000640000020013 */
[----:B01----:R-:W-:Y:S05]  /*1900*/  ENDCOLLECTIVE ;  /* 0x000000000000791b */ /* 0x003fea0003800000 */
.L_x_63:
[----:B------:R-:W-:Y:S01]  /*1910*/  HFMA2 R18, -RZ, RZ, 0, 2.384185791015625e-07 ;  /* 0x00000004ff127431 */ /* 0x000fe200000001ff */
[----:B------:R-:W-:-:S04]  /*1920*/  MOV R13, R14 ;  /* 0x0000000e000d7202 */ /* 0x000fc80000000f00 */
[----:B------:R-:W-:-:S05]  /*1930*/  FMNMX R13, R4, R13, !PT ;  /* 0x0000000d040d7209 */ /* 0x000fca0007800000 */
[----:B------:R-:W-:-:S07]  /*1940*/  IMAD.MOV.U32 R17, RZ, RZ, R13 ;  /* 0x000000ffff117224 */ /* 0x000fce00078e000d */
[----:B------:R-:W-:Y:S05]  /*1950*/  WARPSYNC.COLLECTIVE R16, `(.L_x_64) ;  /* 0x0000000010087348 */ /* 0x000fea0003c00000 */
[----:B------:R0:W1:Y:S02]  /*1960*/  SHFL.DOWN P1, R14, R17, R18, R19 ;  /* 0x08000012110e7389 */ /* 0x0000640000020013 */
[----:B01----:R-:W-:Y:S05]  /*1970*/  ENDCOLLECTIVE ;  /* 0x000000000000791b */ /* 0x003fea0003800000 */
.L_x_64:
[----:B------:R-:W-:Y:S02]  /*1980*/  IMAD.MOV.U32 R18, RZ, RZ, 0x2 ;  /* 0x00000002ff127424 */ /* 0x000fe400078e00ff */
[----:B------:R-:W-:-:S05]  /*1990*/  IMAD.MOV.U32 R10, RZ, RZ, R14 ;  /* 0x000000ffff0a7224 */ /* 0x000fca00078e000e */
[----:B------:R-:W-:-:S04]  /*19a0*/  FMNMX R10, R13, R10, !PT ;  /* 0x0000000a0d0a7209 */ /* 0x000fc80007800000 */
[----:B------:R-:W-:-:S07]  /*19b0*/  MOV R17, R10 ;  /* 0x0000000a00117202 */ /* 0x000fce0000000f00 */
[----:B------:R-:W-:Y:S05]  /*19c0*/  WARPSYNC.COLLECTIVE R16, `(.L_x_65) ;  /* 0x0000000010087348 */ /* 0x000fea0003c00000 */
[----:B------:R0:W1:Y:S02]  /*19d0*/  SHFL.DOWN P1, R14, R17, R18, R19 ;  /* 0x08000012110e7389 */ /* 0x0000640000020013 */
[----:B01----:R-:W-:Y:S05]  /*19e0*/  ENDCOLLECTIVE ;  /* 0x000000000000791b */ /* 0x003fea0003800000 */
.L_x_65:
[----:B------:R-:W-:Y:S01]  /*19f0*/  HFMA2 R18, -RZ, RZ, 0, 5.9604644775390625e-08 ;  /* 0x00000001ff127431 */ /* 0x000fe200000001ff */
[----:B------:R-:W-:-:S04]  /*1a00*/  MOV R15, R14 ;  /* 0x0000000e000f7202 */ /* 0x000fc80000000f00 */
[----:B------:R-:W-:-:S05]  /*1a10*/  FMNMX R15, R10, R15, !PT ;  /* 0x0000000f0a0f7209 */ /* 0x000fca0007800000 */
[----:B------:R-:W-:-:S07]  /*1a20*/  IMAD.MOV.U32 R17, RZ, RZ, R15 ;  /* 0x000000ffff117224 */ /* 0x000fce00078e000f */
[----:B------:R-:W-:Y:S05]  /*1a30*/  WARPSYNC.COLLECTIVE R16, `(.L_x_66) ;  /* 0x0000000010087348 */ /* 0x000fea0003c00000 */
[----:B------:R0:W1:Y:S02]  /*1a40*/  SHFL.DOWN P1, R14, R17, R18, R19 ;  /* 0x08000012110e7389 */ /* 0x0000640000020013 */
[----:B01----:R-:W-:Y:S05]  /*1a50*/  ENDCOLLECTIVE ;  /* 0x000000000000791b */ /* 0x003fea0003800000 */
.L_x_66:
[----:B------:R-:W-:Y:S05]  /*1a60*/  BRA `(.L_x_67) ;  /* 0xffffffec00307947 */ /* 0x000fea000383ffff */
.L_x_55:
[----:B------:R-:W-:Y:S01]  /*1a70*/  IMAD.MOV.U32 R17, RZ, RZ, R13 ;  /* 0x000000ffff117224 */ /* 0x000fe200078e000d */
[----:B-1----:R-:W-:Y:S01]  /*1a80*/  MOV R18, 0x10 ;  /* 0x0000001000127802 */ /* 0x002fe20000000f00 */
[----:B------:R-:W-:Y:S01]  /*1a90*/  IMAD.MOV.U32 R19, RZ, RZ, 0x1f ;  /* 0x0000001fff137424 */ /* 0x000fe200078e00ff */
[----:B------:R-:W-:-:S07]  /*1aa0*/  MOV R16, 0xffffffff ;  /* 0xffffffff00107802 */ /* 0x000fce0000000f00 */
[----:B0--3--:R-:W-:Y:S05]  /*1ab0*/  WARPSYNC.COLLECTIVE R16, `(.L_x_68) ;  /* 0x0000000010087348 */ /* 0x009fea0003c00000 */
[----:B---3--:R1:W2:Y:S02]  /*1ac0*/  SHFL.DOWN P1, R14, R17, R18, R19 ;  /* 0x08000012110e7389 */ /* 0x0082a40000020013 */
[----:B012---:R-:W-:Y:S05]  /*1ad0*/  ENDCOLLECTIVE ;  /* 0x000000000000791b */ /* 0x007fea0003800000 */
.L_x_68:
[----:B------:R-:W-:Y:S02]  /*1ae0*/  IMAD.MOV.U32 R18, RZ, RZ, 0x8 ;  /* 0x00000008ff127424 */ /* 0x000fe400078e00ff */
[----:B------:R-:W-:-:S04]  /*1af0*/  IMAD.MOV.U32 R0, RZ, RZ, R14 ;  /* 0x000000ffff007224 */ /* 0x000fc800078e000e */
[----:B------:R-:W-:-:S05]  /*1b00*/  FADD R0, R13, R0 ;  /* 0x000000000d007221 */ /* 0x000fca0000000000 */
[----:B------:R-:W-:-:S07]  /*1b10*/  MOV R17, R0 ;  /* 0x0000000000117202 */ /* 0x000fce0000000f00 */
[----:B------:R-:W-:Y:S05]  /*1b20*/  WARPSYNC.COLLECTIVE R16, `(.L_x_69) ;  /* 0x0000000010087348 */ /* 0x000fea0003c00000 */
[----:B------:R0:W1:Y:S02]  /*1b30*/  SHFL.DOWN P1, R14, R17, R18, R19 ;  /* 0x08000012110e7389 */ /* 0x0000640000020013 */
[----:B01----:R-:W-:Y:S05]  /*1b40*/  ENDCOLLECTIVE ;  /* 0x000000000000791b */ /* 0x003fea0003800000 */
.L_x_69:
[----:B------:R-:W-:Y:S01]  /*1b50*/  HFMA2 R18, -RZ, RZ, 0, 2.384185791015625e-07 ;  /* 0x00000004ff127431 */ /* 0x000fe200000001ff */
[----:B------:R-:W-:-:S05]  /*1b60*/  MOV R7, R14 ;  /* 0x0000000e00077202 */ /* 0x000fca0000000f00 */
[----:B------:R-:W-:-:S04]  /*1b70*/  FADD R7, R0, R7 ;  /* 0x0000000700077221 */ /* 0x000fc80000000000 */
[----:B------:R-:W-:-:S07]  /*1b80*/  IMAD.MOV.U32 R17, RZ, RZ, R7 ;  /* 0x000000ffff117224 */ /* 0x000fce00078e0007 */
[----:B------:R-:W-:Y:S05]  /*1b90*/  WARPSYNC.COLLECTIVE R16, `(.L_x_70) ;  /* 0x0000000010087348 */ /* 0x000fea0003c00000 */
[----:B------:R0:W1:Y:S02]  /*1ba0*/  SHFL.DOWN P1, R14, R17, R18, R19 ;  /* 0x08000012110e7389 */ /* 0x0000640000020013 */
[----:B01----:R-:W-:Y:S05]  /*1bb0*/  ENDCOLLECTIVE ;  /* 0x000000000000791b */ /* 0x003fea0003800000 */
.L_x_70:
[----:B------:R-:W-:Y:S02]  /*1bc0*/  IMAD.MOV.U32 R18, RZ, RZ, 0x2 ;  /* 0x00000002ff127424 */ /* 0x000fe400078e00ff */
[----:B------:R-:W-:-:S04]  /*1bd0*/  IMAD.MOV.U32 R6, RZ, RZ, R14 ;  /* 0x000000ffff067224 */ /* 0x000fc800078e000e */
[----:B------:R-:W-:-:S05]  /*1be0*/  FADD R6, R7, R6 ;  /* 0x0000000607067221 */ /* 0x000fca0000000000 */
[----:B------:R-:W-:-:S07]  /*1bf0*/  MOV R17, R6 ;  /* 0x0000000600117202 */ /* 0x000fce0000000f00 */
[----:B------:R-:W-:Y:S05]  /*1c00*/  WARPSYNC.COLLECTIVE R16, `(.L_x_71) ;  /* 0x0000000010087348 */ /* 0x000fea0003c00000 */
[----:B------:R0:W1:Y:S02]  /*1c10*/  SHFL.DOWN P1, R14, R17, R18, R19 ;  /* 0x08000012110e7389 */ /* 0x0000640000020013 */
[----:B01----:R-:W-:Y:S05]  /*1c20*/  ENDCOLLECTIVE ;  /* 0x000000000000791b */ /* 0x003fea0003800000 */
.L_x_71:
[----:B------:R-:W-:Y:S01]  /*1c30*/  HFMA2 R18, -RZ, RZ, 0, 5.9604644775390625e-08 ;  /* 0x00000001ff127431 */ /* 0x000fe200000001ff */
[----:B------:R-:W-:-:S05]  /*1c40*/  MOV R11, R14 ;  /* 0x0000000e000b7202 */ /* 0x000fca0000000f00 */
[----:B------:R-:W-:-:S04]  /*1c50*/  FADD R11, R6, R11 ;  /* 0x0000000b060b7221 */ /* 0x000fc80000000000 */
[----:B------:R-:W-:-:S07]  /*1c60*/  IMAD.MOV.U32 R17, RZ, RZ, R11 ;  /* 0x000000ffff117224 */ /* 0x000fce00078e000b */
[----:B------:R-:W-:Y:S05]  /*1c70*/  WARPSYNC.COLLECTIVE R16, `(.L_x_72) ;  /* 0x0000000010087348 */ /* 0x000fea0003c00000 */
[----:B------:R0:W1:Y:S02]  /*1c80*/  SHFL.DOWN P1, R14, R17, R18, R19 ;  /* 0x08000012110e7389 */ /* 0x0000640000020013 */
[----:B01----:R-:W-:Y:S05]  /*1c90*/  ENDCOLLECTIVE ;  /* 0x000000000000791b */ /* 0x003fea0003800000 */
.L_x_72:
[----:B------:R-:W-:Y:S01]  /*1ca0*/  IMAD.MOV.U32 R10, RZ, RZ, R14 ;  /* 0x000000ffff0a7224 */ /* 0x000fe200078e000e */
[----:B------:R-:W-:Y:S06]  /*1cb0*/  BRA `(.L_x_73) ;  /* 0xfffffff400607947 */ /* 0x000fec000383ffff */
        .weak           $__internal_1_$__cuda_sm20_rcp_rn_f32_slowpath
        .type           $__internal_1_$__cuda_sm20_rcp_rn_f32_slowpath,@function
        .size           $__internal_1_$__cuda_sm20_rcp_rn_f32_slowpath,(.L_x_161 - $__internal_1_$__cuda_sm20_rcp_rn_f32_slowpath)
$__internal_1_$__cuda_sm20_rcp_rn_f32_slowpath:
[----:B------:R-:W-:-:S04]  /*1cc0*/  SHF.L.U32 R7, R0, 0x1, RZ ;  /* 0x0000000100077819 */ /* 0x000fc800000006ff */
[----:B------:R-:W-:-:S04]  /*1cd0*/  SHF.R.U32.HI R7, RZ, 0x18, R7 ;  /* 0x00000018ff077819 */ /* 0x000fc80000011607 */
[----:B------:R-:W-:-:S13]  /*1ce0*/  ISETP.NE.U32.AND P0, PT, R7, RZ, PT ;  /* 0x000000ff0700720c */ /* 0x000fda0003f05070 */
[----:B------:R-:W-:Y:S05]  /*1cf0*/  @P0 BRA `(.L_x_74) ;  /* 0x00000000002c0947 */ /* 0x000fea0003800000 */
[----:B------:R-:W-:-:S05]  /*1d00*/  IMAD.SHL.U32 R7, R0, 0x2, RZ ;  /* 0x0000000200077824 */ /* 0x000fca00078e00ff */
[----:B------:R-:W-:-:S13]  /*1d10*/  ISETP.NE.AND P0, PT, R7, RZ, PT ;  /* 0x000000ff0700720c */ /* 0x000fda0003f05270 */
[----:B------:R0:W1:Y:S01]  /*1d20*/  @!P0 MUFU.RCP R7, R0 ;  /* 0x0000000000078308 */ /* 0x0000620000001000 */
[----:B------:R-:W-:Y:S05]  /*1d30*/  @!P0 BRA `(.L_x_75) ;  /* 0x0000000000a48947 */ /* 0x000fea0003800000 */
[----:B------:R-:W-:-:S04]  /*1d40*/  FFMA R10, R0, 1.84467440737095516160e+19, RZ ;  /* 0x5f800000000a7823 */ /* 0x000fc800000000ff */
[----:B-1----:R-:W0:Y:S02]  /*1d50*/  MUFU.RCP R7, R10 ;  /* 0x0000000a00077308 */ /* 0x002e240000001000 */
[----:B0-----:R-:W-:-:S04]  /*1d60*/  FFMA R0, R10, R7, -1 ;  /* 0xbf8000000a007423 */ /* 0x001fc80000000007 */
[----:B------:R-:W-:-:S04]  /*1d70*/  FADD.FTZ R0, -R0, -RZ ;  /* 0x800000ff00007221 */ /* 0x000fc80000010100 */
[----:B------:R-:W-:-:S04]  /*1d80*/  FFMA R0, R7, R0, R7 ;  /* 0x0000000007007223 */ /* 0x000fc80000000007 */
[----:B------:R-:W-:Y:S01]  /*1d90*/  FFMA R7, R0, 1.84467440737095516160e+19, RZ ;  /* 0x5f80000000077823 */ /* 0x000fe200000000ff */
[----:B------:R-:W-:Y:S06]  /*1da0*/  BRA `(.L_x_75) ;  /* 0x0000000000887947 */ /* 0x000fec0003800000 */
.L_x_74:
[----:B------:R-:W-:-:S04]  /*1db0*/  IADD3 R10, PT, PT, R7, -0xfd, RZ ;  /* 0xffffff03070a7810 */ /* 0x000fc80007ffe0ff */
[----:B------:R-:W-:-:S13]  /*1dc0*/  ISETP.GT.U32.AND P0, PT, R10, 0x1, PT ;  /* 0x000000010a00780c */ /* 0x000fda0003f04070 */
[----:B------:R-:W-:Y:S05]  /*1dd0*/  @P0 BRA `(.L_x_76) ;  /* 0x0000000000780947 */ /* 0x000fea0003800000 */
[----:B------:R-:W-:Y:S01]  /*1de0*/  LOP3.LUT R11, R0, 0x7fffff, RZ, 0xc0, !PT ;  /* 0x007fffff000b7812 */ /* 0x000fe200078ec0ff */
[----:B------:R-:W-:-:S03]  /*1df0*/  IMAD.MOV.U32 R15, RZ, RZ, 0x3 ;  /* 0x00000003ff0f7424 */ /* 0x000fc600078e00ff */
[----:B------:R-:W-:Y:S02]  /*1e00*/  LOP3.LUT R11, R11, 0x3f800000, RZ, 0xfc, !PT ;  /* 0x3f8000000b0b7812 */ /* 0x000fe400078efcff */
[----:B------:R-:W-:Y:S02]  /*1e10*/  SHF.L.U32 R16, R15, R10, RZ ;  /* 0x0000000a0f107219 */ /* 0x000fe400000006ff */
[----:B------:R-:W0:Y:S02]  /*1e20*/  MUFU.RCP R12, R11 ;  /* 0x0000000b000c7308 */ /* 0x000e240000001000 */
        /* <DEDUP_REMOVED lines=9> */
[----:B------:R-:W-:-:S02]  /*1ec0*/  IADD3 R12, PT, PT, -R12, RZ, RZ ;  /* 0x000000ff0c0c7210 */ /* 0x000fc40007ffe1ff */
[-C--:B------:R-:W-:Y:S02]  /*1ed0*/  SHF.R.U32.HI R11, RZ, R10.reuse, R11 ;  /* 0x0000000aff0b7219 */ /* 0x080fe4000001160b */
[----:B------:R-:W-:Y:S02]  /*1ee0*/  LOP3.LUT P1, RZ, R12, R10, R13, 0xf8, !PT ;  /* 0x0000000a0cff7212 */ /* 0x000fe4000782f80d */
[C---:B------:R-:W-:Y:S02]  /*1ef0*/  LOP3.LUT P0, RZ, R11.reuse, 0x1, RZ, 0xc0, !PT ;  /* 0x000000010bff7812 */ /* 0x040fe4000780c0ff */
[----:B------:R-:W-:-:S04]  /*1f00*/  LOP3.LUT P2, RZ, R11, 0x2, RZ, 0xc0, !PT ;  /* 0x000000020bff7812 */ /* 0x000fc8000784c0ff */
[----:B------:R-:W-:Y:S02]  /*1f10*/  PLOP3.LUT P0, PT, P0, P1, P2, 0xe0, 0x0 ;  /* 0x000000000000781c */ /* 0x000fe40000703c20 */
[----:B------:R-:W-:Y:S02]  /*1f20*/  LOP3.LUT P1, RZ, R0, 0x7fffff, RZ, 0xc0, !PT ;  /* 0x007fffff00ff7812 */ /* 0x000fe4000782c0ff */
[----:B------:R-:W-:-:S05]  /*1f30*/  SEL R10, RZ, 0x1, !P0 ;  /* 0x00000001ff0a7807 */ /* 0x000fca0004000000 */
[----:B------:R-:W-:-:S05]  /*1f40*/  IMAD.MOV R10, RZ, RZ, -R10 ;  /* 0x000000ffff0a7224 */ /* 0x000fca00078e0a0a */
[----:B------:R-:W-:Y:S02]  /*1f50*/  ISETP.GE.AND P0, PT, R10, RZ, PT ;  /* 0x000000ff0a00720c */ /* 0x000fe40003f06270 */
[----:B------:R-:W-:-:S04]  /*1f60*/  IADD3 R10, PT, PT, R7, -0xfc, RZ ;  /* 0xffffff04070a7810 */ /* 0x000fc80007ffe0ff */
[----:B------:R-:W-:-:S07]  /*1f70*/  SHF.R.U32.HI R7, RZ, R10, R13 ;  /* 0x0000000aff077219 */ /* 0x000fce000001160d */
[----:B------:R-:W-:-:S05]  /*1f80*/  @!P0 VIADD R7, R7, 0x1 ;  /* 0x0000000107078836 */ /* 0x000fca0000000000 */
[----:B------:R-:W-:-:S04]  /*1f90*/  @!P1 SHF.L.U32 R7, R7, 0x1, RZ ;  /* 0x0000000107079819 */ /* 0x000fc800000006ff */
[----:B------:R-:W-:Y:S01]  /*1fa0*/  LOP3.LUT R7, R7, 0x80000000, R0, 0xf8, !PT ;  /* 0x8000000007077812 */ /* 0x000fe200078ef800 */
[----:B------:R-:W-:Y:S06]  /*1fb0*/  BRA `(.L_x_75) ;  /* 0x0000000000047947 */ /* 0x000fec0003800000 */
.L_x_76:
[----:B------:R2:W3:Y:S02]  /*1fc0*/  MUFU.RCP R7, R0 ;  /* 0x0000000000077308 */ /* 0x0004e40000001000 */
.L_x_75:
[----:B0123--:R-:W-:Y:S01]  /*1fd0*/  IMAD.MOV.U32 R0, RZ, RZ, R7 ;  /* 0x000000ffff007224 */ /* 0x00ffe200078e0007 */
[----:B------:R-:W-:-:S04]  /*1fe0*/  MOV R7, 0x0 ;  /* 0x0000000000077802 */ /* 0x000fc80000000f00 */
[----:B------:R-:W-:Y:S05]  /*1ff0*/  RET.REL.NODEC R6 `(_Z17softmax_v2_kernelILb1EEvPKfPfii) ;  /* 0xffffffe006007950 */ /* 0x000fea0003c3ffff */
.L_x_77:
        /* <DEDUP_REMOVED lines=16> */
.L_x_161:


//--------------------- .text._Z17softmax_v2_kernelILb0EEvPKfPfii --------------------------
	.section	.text._Z17softmax_v2_kernelILb0EEvPKfPfii,"ax",@progbits
	.align	128
        .global         _Z17softmax_v2_kernelILb0EEvPKfPfii
        .type           _Z17softmax_v2_kernelILb0EEvPKfPfii,@function
        .size           _Z17softmax_v2_kernelILb0EEvPKfPfii,(.L_x_162 - _Z17softmax_v2_kernelILb0EEvPKfPfii)
        .other          _Z17softmax_v2_kernelILb0EEvPKfPfii,@"STO_CUDA_ENTRY STV_DEFAULT"
_Z17softmax_v2_kernelILb0EEvPKfPfii:
.text._Z17softmax_v2_kernelILb0EEvPKfPfii:
[----:B------:R-:W-:Y:S01]  /*0000*/  LDC R1, c[0x0][0x37c] ;  /* 0x0000df00ff017b82 */ /* 0x000fe20000000800 */
[----:B------:R-:W0:Y:S07]  /*0010*/  S2R R5, SR_TID.X ;  /* 0x0000000000057919 */ /* 0x000e2e0000002100 */
[----:B------:R-:W0:Y:S01]  /*0020*/  LDC R0, c[0x0][0x394] ;  /* 0x0000e500ff007b82 */ /* 0x000e220000000800 */
[----:B------:R-:W1:Y:S01]  /*0030*/  LDCU.64 UR6, c[0x0][0x358] ;  /* 0x00006b00ff0677ac */ /* 0x000e620008000a00 */
[----:B------:R-:W-:Y:S01]  /*0040*/  BSSY.RECONVERGENT B0, `(.L_x_78) ;  /* 0x000004f000007945 */ /* 0x000fe20003800200 */
[----:B------:R-:W-:-:S05]  /*0050*/  MOV R9, 0xff800000 ;  /* 0xff80000000097802 */ /* 0x000fca0000000f00 */
[----:B------:R-:W2:Y:S08]  /*0060*/  S2UR UR4, SR_CTAID.Y ;  /* 0x00000000000479c3 */ /* 0x000eb00000002600 */
[----:B------:R-:W3:Y:S08]  /*0070*/  LDC.64 R2, c[0x0][0x380] ;  /* 0x0000e000ff027b82 */ /* 0x000ef00000000a00 */
[----:B------:R-:W4:Y:S01]  /*0080*/  LDC R4, c[0x0][0x360] ;  /* 0x0000d800ff047b82 */ /* 0x000f220000000800 */
[----:B0-----:R-:W-:Y:S01]  /*0090*/  ISETP.GE.AND P0, PT, R5, R0, PT ;  /* 0x000000000500720c */ /* 0x001fe20003f06270 */
[----:B--2---:R-:W-:-:S05]  /*00a0*/  IMAD R6, R0, UR4, RZ ;  /* 0x0000000400067c24 */ /* 0x004fca000f8e02ff */
[----:B------:R-:W-:Y:S01]  /*00b0*/  SHF.R.S32.HI R7, RZ, 0x1f, R6 ;  /* 0x0000001fff077819 */ /* 0x000fe20000011406 */
[----:B---3--:R-:W-:-:S06]  /*00c0*/  IMAD.WIDE R2, R6, 0x4, R2 ;  /* 0x0000000406027825 */ /* 0x008fcc00078e0202 */
[----:B-1----:R-:W-:Y:S05]  /*00d0*/  @P0 BRA `(.L_x_79) ;  /* 0x0000000400140947 */ /* 0x002fea0003800000 */
[----:B----4-:R-:W0:Y:S01]  /*00e0*/  I2F.U32.RP R13, R4 ;  /* 0x00000004000d7306 */ /* 0x010e220000209000 */
[----:B------:R-:W-:Y:S01]  /*00f0*/  IMAD.IADD R11, R5, 0x1, R4 ;  /* 0x00000001050b7824 */ /* 0x000fe200078e0204 */
[----:B------:R-:W-:Y:S01]  /*0100*/  ISETP.NE.U32.AND P2, PT, R4, RZ, PT ;  /* 0x000000ff0400720c */ /* 0x000fe20003f45070 */
[----:B------:R-:W-:Y:S01]  /*0110*/  BSSY.RECONVERGENT B1, `(.L_x_80) ;  /* 0x0000030000017945 */ /* 0x000fe20003800200 */
[----:B------:R-:W-:Y:S02]  /*0120*/  IMAD.MOV.U32 R19, RZ, RZ, R5 ;  /* 0x000000ffff137224 */ /* 0x000fe400078e0005 */
[CC--:B------:R-:W-:Y:S02]  /*0130*/  ISETP.GE.U32.AND P0, PT, R11.reuse, R0.reuse, PT ;  /* 0x000000000b00720c */ /* 0x0c0fe40003f06070 */
[----:B------:R-:W-:Y:S02]  /*0140*/  VIMNMX.U32 R10, PT, PT, R11, R0, !PT ;  /* 0x000000000b0a7248 */ /* 0x000fe40007fe0000 */
[----:B------:R-:W-:-:S04]  /*0150*/  SEL R12, RZ, 0x1, P0 ;  /* 0x00000001ff0c7807 */ /* 0x000fc80000000000 */
[----:B------:R-:W-:Y:S01]  /*0160*/  IADD3 R11, PT, PT, R10, -R11, -R12 ;  /* 0x8000000b0a0b7210 */ /* 0x000fe20007ffe80c */
[----:B0-----:R-:W0:Y:S02]  /*0170*/  MUFU.RCP R13, R13 ;  /* 0x0000000d000d7308 */ /* 0x001e240000001000 */
[----:B0-----:R-:W-:-:S06]  /*0180*/  VIADD R8, R13, 0xffffffe ;  /* 0x0ffffffe0d087836 */ /* 0x001fcc0000000000 */
[----:B------:R0:W1:Y:S02]  /*0190*/  F2I.FTZ.U32.TRUNC.NTZ R9, R8 ;  /* 0x0000000800097305 */ /* 0x000064000021f000 */
[----:B0-----:R-:W-:Y:S01]  /*01a0*/  HFMA2 R8, -RZ, RZ, 0, 0 ;  /* 0x00000000ff087431 */ /* 0x001fe200000001ff */
[----:B-1----:R-:W-:-:S05]  /*01b0*/  IADD3 R15, PT, PT, RZ, -R9, RZ ;  /* 0x80000009ff0f7210 */ /* 0x002fca0007ffe0ff */
        /* <DEDUP_REMOVED lines=14> */
[----:B------:R-:W-:Y:S02]  /*02a0*/  ISETP.NE.AND P0, PT, R9, 0x3, PT ;  /* 0x000000030900780c */ /* 0x000fe40003f05270 */
[----:B------:R-:W-:-:S11]  /*02b0*/  MOV R9, 0xff800000 ;  /* 0xff80000000097802 */ /* 0x000fd60000000f00 */
[----:B------:R-:W-:Y:S05]  /*02c0*/  @!P0 BRA `(.L_x_81) ;  /* 0x0000000000508947 */ /* 0x000fea0003800000 */
[----:B------:R-:W0:Y:S01]  /*02d0*/  LDCU.64 UR4, c[0x0][0x380] ;  /* 0x00007000ff0477ac */ /* 0x000e220008000a00 */
[----:B------:R-:W-:Y:S01]  /*02e0*/  SHF.L.U64.HI R11, R6, 0x2, R7 ;  /* 0x00000002060b7819 */ /* 0x000fe20000010207 */
[----:B------:R-:W-:Y:S01]  /*02f0*/  VIADD R8, R8, 0x1 ;  /* 0x0000000108087836 */ /* 0x000fe20000000000 */
[----:B------:R-:W-:Y:S01]  /*0300*/  SHF.L.U32 R10, R6, 0x2, RZ ;  /* 0x00000002060a7819 */ /* 0x000fe200000006ff */
[----:B------:R-:W-:Y:S01]  /*0310*/  IMAD.MOV.U32 R19, RZ, RZ, R5 ;  /* 0x000000ffff137224 */ /* 0x000fe200078e0005 */
[----:B------:R-:W-:Y:S02]  /*0320*/  MOV R9, 0xff800000 ;  /* 0xff80000000097802 */ /* 0x000fe40000000f00 */
[----:B------:R-:W-:Y:S01]  /*0330*/  LOP3.LUT R8, R8, 0x3, RZ, 0xc0, !PT ;  /* 0x0000000308087812 */ /* 0x000fe200078ec0ff */
[----:B------:R-:W-:-:S03]  /*0340*/  IMAD.WIDE.U32 R10, R5, 0x4, R10 ;  /* 0x00000004050a7825 */ /* 0x000fc600078e000a */
[----:B------:R-:W-:Y:S02]  /*0350*/  IADD3 R8, PT, PT, -R8, RZ, RZ ;  /* 0x000000ff08087210 */ /* 0x000fe40007ffe1ff */
[----:B0-----:R-:W-:-:S04]  /*0360*/  IADD3 R10, P0, PT, R10, UR4, RZ ;  /* 0x000000040a0a7c10 */ /* 0x001fc8000ff1e0ff */
[----:B------:R-:W-:-:S09]  /*0370*/  IADD3.X R11, PT, PT, R11, UR5, RZ, P0, !PT ;  /* 0x000000050b0b7c10 */ /* 0x000fd200087fe4ff */
.L_x_82:
[----:B------:R-:W-:Y:S01]  /*0380*/  IMAD.MOV.U32 R12, RZ, RZ, R10 ;  /* 0x000000ffff0c7224 */ /* 0x000fe200078e000a */
[----:B------:R-:W-:-:S05]  /*0390*/  MOV R13, R11 ;  /* 0x0000000b000d7202 */ /* 0x000fca0000000f00 */
[----:B------:R-:W2:Y:S01]  /*03a0*/  LDG.E R14, desc[UR6][R12.64] ;  /* 0x000000060c0e7981 */ /* 0x000ea2000c1e1900 */
[----:B------:R-:W-:Y:S01]  /*03b0*/  VIADD R8, R8, 0x1 ;  /* 0x0000000108087836 */ /* 0x000fe20000000000 */
[C---:B------:R-:W-:Y:S01]  /*03c0*/  IADD3 R19, PT, PT, R4.reuse, R19, RZ ;  /* 0x0000001304137210 */ /* 0x040fe20007ffe0ff */
[----:B------:R-:W-:-:S03]  /*03d0*/  IMAD.WIDE.U32 R10, R4, 0x4, R12 ;  /* 0x00000004040a7825 */ /* 0x000fc600078e000c */
[----:B------:R-:W-:Y:S02]  /*03e0*/  ISETP.NE.AND P0, PT, R8, RZ, PT ;  /* 0x000000ff0800720c */ /* 0x000fe40003f05270 */
[----:B--2---:R-:W-:-:S11]  /*03f0*/  FMNMX R9, R14, R9, !PT ;  /* 0x000000090e097209 */ /* 0x004fd60007800000 */
[----:B------:R-:W-:Y:S05]  /*0400*/  @P0 BRA `(.L_x_82) ;  /* 0xfffffffc00dc0947 */ /* 0x000fea000383ffff */
.L_x_81:
[----:B------:R-:W-:Y:S05]  /*0410*/  BSYNC.RECONVERGENT B1 ;  /* 0x0000000000017941 */ /* 0x000fea0003800200 */
.L_x_80:
[----:B------:R-:W-:Y:S05]  /*0420*/  @!P1 BRA `(.L_x_79) ;  /* 0x0000000000409947 */ /* 0x000fea0003800000 */
.L_x_83:
[----:B------:R-:W-:Y:S02]  /*0430*/  IMAD.IADD R13, R4, 0x1, R19 ;  /* 0x00000001040d7824 */ /* 0x000fe400078e0213 */
[----:B------:R-:W-:-:S03]  /*0440*/  IMAD.WIDE.U32 R10, R19, 0x4, R2 ;  /* 0x00000004130a7825 */ /* 0x000fc600078e0002 */
[C---:B------:R-:W-:Y:S01]  /*0450*/  IADD3 R15, PT, PT, R13.reuse, R4, RZ ;  /* 0x000000040d0f7210 */ /* 0x040fe20007ffe0ff */
[----:B------:R-:W-:Y:S02]  /*0460*/  IMAD.WIDE.U32 R12, R13, 0x4, R2 ;  /* 0x000000040d0c7825 */ /* 0x000fe400078e0002 */
[----:B------:R-:W2:Y:S02]  /*0470*/  LDG.E R10, desc[UR6][R10.64] ;  /* 0x000000060a0a7981 */ /* 0x000ea4000c1e1900 */
[C---:B------:R-:W-:Y:S02]  /*0480*/  IMAD.IADD R19, R15.reuse, 0x1, R4 ;  /* 0x000000010f137824 */ /* 0x040fe400078e0204 */
[--C-:B------:R-:W-:Y:S01]  /*0490*/  IMAD.WIDE.U32 R14, R15, 0x4, R2.reuse ;  /* 0x000000040f0e7825 */ /* 0x100fe200078e0002 */
[----:B------:R-:W2:Y:S03]  /*04a0*/  LDG.E R12, desc[UR6][R12.64] ;  /* 0x000000060c0c7981 */ /* 0x000ea6000c1e1900 */
[----:B------:R-:W-:-:S02]  /*04b0*/  IMAD.WIDE.U32 R16, R19, 0x4, R2 ;  /* 0x0000000413107825 */ /* 0x000fc400078e0002 */
[----:B------:R-:W3:Y:S04]  /*04c0*/  LDG.E R14, desc[UR6][R14.64] ;  /* 0x000000060e0e7981 */ /* 0x000ee8000c1e1900 */
[----:B------:R-:W3:Y:S01]  /*04d0*/  LDG.E R16, desc[UR6][R16.64] ;  /* 0x0000000610107981 */ /* 0x000ee2000c1e1900 */
[----:B------:R-:W-:-:S04]  /*04e0*/  IADD3 R19, PT, PT, R19, R4, RZ ;  /* 0x0000000413137210 */ /* 0x000fc80007ffe0ff */
[----:B------:R-:W-:Y:S02]  /*04f0*/  ISETP.GE.AND P0, PT, R19, R0, PT ;  /* 0x000000001300720c */ /* 0x000fe40003f06270 */
[----:B--2---:R-:W-:-:S04]  /*0500*/  FMNMX3 R9, R9, R10, R12, !PT ;  /* 0x0000000a09097276 */ /* 0x004fc8000780000c */
[----:B---3--:R-:W-:-:S07]  /*0510*/  FMNMX3 R9, R9, R14, R16, !PT ;  /* 0x0000000e09097276 */ /* 0x008fce0007800010 */
[----:B------:R-:W-:Y:S05]  /*0520*/  @!P0 BRA `(.L_x_83) ;  /* 0xfffffffc00c08947 */ /* 0x000fea000383ffff */
.L_x_79:
[----:B------:R-:W-:Y:S05]  /*0530*/  BSYNC.RECONVERGENT B0 ;  /* 0x0000000000007941 */ /* 0x000fea0003800200 */
.L_x_78:
        /* <DEDUP_REMOVED lines=9> */
[----:B------:R-:W-:-:S07]  /*05d0*/  IMAD.MOV.U32 R8, RZ, RZ, R4 ;  /* 0x000000ffff087224 */ /* 0x000fce00078e0004 */
.L_x_85:
[----:B------:R-:W-:Y:S01]  /*05e0*/  BAR.SYNC.DEFER_BLOCKING 0x0 ;  /* 0x0000000000007b1d */ /* 0x000fe20000010000 */
[----:B------:R-:W-:-:S04]  /*05f0*/  SHF.R.U32.HI R11, RZ, 0x1, R8 ;  /* 0x00000001ff0b7819 */ /* 0x000fc80000011608 */
[----:B------:R-:W-:-:S13]  /*0600*/  ISETP.GE.U32.AND P2, PT, R5, R11, PT ;  /* 0x0000000b0500720c */ /* 0x000fda0003f46070 */
[----:B------:R-:W-:-:S06]  /*0610*/  @!P2 LEA R10, R11, R0, 0x2 ;  /* 0x000000000b0aa211 */ /* 0x000fcc00078e10ff */
[----:B------:R-:W0:Y:S02]  /*0620*/  @!P2 LDS R10, [R10] ;  /* 0x000000000a0aa984 */ /* 0x000e240000000800 */
[----:B0-----:R-:W-:-:S05]  /*0630*/  @!P2 FMNMX R9, R9, R10, !PT ;  /* 0x0000000a0909a209 */ /* 0x001fca0007800000 */
[----:B------:R1:W-:Y:S01]  /*0640*/  @!P2 STS [R0], R9 ;  /* 0x000000090000a388 */ /* 0x0003e20000000800 */
[----:B------:R-:W-:Y:S01]  /*0650*/  ISETP.GT.U32.AND P2, PT, R8, 0x7f, PT ;  /* 0x0000007f0800780c */ /* 0x000fe20003f44070 */
[----:B------:R-:W-:-:S12]  /*0660*/  IMAD.MOV.U32 R8, RZ, RZ, R11 ;  /* 0x000000ffff087224 */ /* 0x000fd800078e000b */
[----:B-1----:R-:W-:Y:S05]  /*0670*/  @P2 BRA `(.L_x_85) ;  /* 0xfffffffc00d82947 */ /* 0x002fea000383ffff */
.L_x_84:
        /* <DEDUP_REMOVED lines=12> */
.L_x_110:
[----:B------:R-:W-:Y:S02]  /*0740*/  ISETP.NE.AND P1, PT, R5, RZ, PT ;  /* 0x000000ff0500720c */ /* 0x000fe40003f25270 */
[----:B--2---:R-:W-:-:S11]  /*0750*/  FMNMX R12, R13, R12, !PT ;  /* 0x0000000c0d0c7209 */ /* 0x004fd60007800000 */
[----:B0-----:R-:W0:Y:S01]  /*0760*/  @!P1 S2R R9, SR_CgaCtaId ;  /* 0x0000000000099919 */ /* 0x001e220000008800 */
[----:B------:R-:W-:Y:S02]  /*0770*/  @!P1 MOV R8, 0x400 ;  /* 0x0000040000089802 */ /* 0x000fe40000000f00 */
[----:B------:R-:W-:Y:S02]  /*0780*/  @!P1 PLOP3.LUT P0, PT, PT, PT, PT, 0x80, 0x8 ;  /* 0x000000000008981c */ /* 0x000fe40003f0f070 */
[----:B0-----:R-:W-:-:S05]  /*0790*/  @!P1 LEA R9, R9, R8, 0x18 ;  /* 0x0000000809099211 */ /* 0x001fca00078ec0ff */
[----:B------:R2:W-:Y:S06]  /*07a0*/  @!P1 STS [R9], R12 ;  /* 0x0000000c09009388 */ /* 0x0005ec0000000800 */
.L_x_86:
[----:B------:R-:W3:Y:S01]  /*07b0*/  LDC R10, c[0x0][0x394] ;  /* 0x0000e500ff0a7b82 */ /* 0x000ee20000000800 */
[----:B------:R-:W-:Y:S05]  /*07c0*/  WARPSYNC.ALL ;  /* 0x0000000000007948 */ /* 0x000fea0003800000 */
[----:B---3--:R-:W-:Y:S02]  /*07d0*/  ISETP.GE.AND P1, PT, R5, R10, PT ;  /* 0x0000000a0500720c */ /* 0x008fe40003f26270 */
[----:B------:R-:W3:Y:S08]  /*07e0*/  S2UR UR5, SR_CgaCtaId ;  /* 0x00000000000579c3 */ /* 0x000ef00000008800 */
[----:B------:R-:W-:Y:S01]  /*07f0*/  BAR.SYNC.DEFER_BLOCKING 0x0 ;  /* 0x0000000000007b1d */ /* 0x000fe20000010000 */
[----:B0-2---:R-:W-:-:S05]  /*0800*/  HFMA2 R9, -RZ, RZ, 0, 0 ;  /* 0x00000000ff097431 */ /* 0x005fca00000001ff */
[----:B------:R-:W-:Y:S01]  /*0810*/  UMOV UR4, 0x400 ;  /* 0x0000040000047882 */ /* 0x000fe20000000000 */
[----:B------:R-:W-:Y:S01]  /*0820*/  BSSY.RECONVERGENT B0, `(.L_x_88) ;  /* 0x0000077000007945 */ /* 0x000fe20003800200 */
[----:B---3--:R-:W-:-:S09]  /*0830*/  ULEA UR4, UR5, UR4, 0x18 ;  /* 0x0000000405047291 */ /* 0x008fd2000f8ec0ff */
[----:B------:R-:W0:Y:S01]  /*0840*/  LDS R8, [UR4] ;  /* 0x00000004ff087984 */ /* 0x000e220008000800 */
[----:B------:R-:W-:Y:S05]  /*0850*/  @P1 BRA `(.L_x_89) ;  /* 0x0000000400cc1947 */ /* 0x000fea0003800000 */
[----:B------:R-:W2:Y:S01]  /*0860*/  I2F.U32.RP R15, R4 ;  /* 0x00000004000f7306 */ /* 0x000ea20000209000 */
[----:B------:R-:W-:Y:S01]  /*0870*/  IMAD.IADD R11, R5, 0x1, R4 ;  /* 0x00000001050b7824 */ /* 0x000fe200078e0204 */
[----:B------:R-:W-:Y:S01]  /*0880*/  ISETP.NE.U32.AND P3, PT, R4, RZ, PT ;  /* 0x000000ff0400720c */ /* 0x000fe20003f65070 */
[----:B------:R-:W-:Y:S03]  /*0890*/  BSSY.RECONVERGENT B1, `(.L_x_90) ;  /* 0x000003a000017945 */ /* 0x000fe60003800200 */
[CC--:B------:R-:W-:Y:S02]  /*08a0*/  ISETP.GE.AND P1, PT, R11.reuse, R10.reuse, PT ;  /* 0x0000000a0b00720c */ /* 0x0c0fe40003f26270 */
[----:B------:R-:W-:Y:S02]  /*08b0*/  VIMNMX R9, PT, PT, R11, R10, !PT ;  /* 0x0000000a0b097248 */ /* 0x000fe40007fe0100 */
[----:B------:R-:W-:-:S04]  /*08c0*/  SEL R14, RZ, 0x1, P1 ;  /* 0x00000001ff0e7807 */ /* 0x000fc80000800000 */
[----:B------:R-:W-:Y:S01]  /*08d0*/  IADD3 R9, PT, PT, R9, -R11, -R14 ;  /* 0x8000000b09097210 */ /* 0x000fe20007ffe80e */
[----:B--2---:R-:W2:Y:S02]  /*08e0*/  MUFU.RCP R15, R15 ;  /* 0x0000000f000f7308 */ /* 0x004ea40000001000 */
[----:B--2---:R-:W-:-:S06]  /*08f0*/  VIADD R12, R15, 0xffffffe ;  /* 0x0ffffffe0f0c7836 */ /* 0x004fcc0000000000 */
[----:B-1----:R1:W2:Y:S02]  /*0900*/  F2I.FTZ.U32.TRUNC.NTZ R13, R12 ;  /* 0x0000000c000d7305 */ /* 0x0022a4000021f000 */
[----:B-1----:R-:W-:Y:S02]  /*0910*/  MOV R12, RZ ;  /* 0x000000ff000c7202 */ /* 0x002fe40000000f00 */
[----:B--2---:R-:W-:-:S05]  /*0920*/  IADD3 R17, PT, PT, RZ, -R13, RZ ;  /* 0x8000000dff117210 */ /* 0x004fca0007ffe0ff */
        /* <DEDUP_REMOVED lines=11> */
[----:B------:R-:W-:Y:S02]  /*09e0*/  IMAD.IADD R14, R14, 0x1, R11 ;  /* 0x000000010e0e7824 */ /* 0x000fe400078e020b */
[----:B------:R-:W-:-:S03]  /*09f0*/  IMAD.MOV.U32 R11, RZ, RZ, R5 ;  /* 0x000000ffff0b7224 */ /* 0x000fc600078e0005 */
[C---:B------:R-:W-:Y:S02]  /*0a00*/  LOP3.LUT R9, R14.reuse, 0x3, RZ, 0xc0, !PT ;  /* 0x000000030e097812 */ /* 0x040fe400078ec0ff */
[----:B------:R-:W-:Y:S02]  /*0a10*/  ISETP.GE.U32.AND P1, PT, R14, 0x3, PT ;  /* 0x000000030e00780c */ /* 0x000fe40003f26070 */
[----:B------:R-:W-:Y:S02]  /*0a20*/  ISETP.NE.AND P2, PT, R9, 0x3, PT ;  /* 0x000000030900780c */ /* 0x000fe40003f45270 */
[----:B------:R-:W-:-:S11]  /*0a30*/  MOV R9, RZ ;  /* 0x000000ff00097202 */ /* 0x000fd60000000f00 */
[----:B------:R-:W-:Y:S05]  /*0a40*/  @!P2 BRA `(.L_x_91) ;  /* 0x000000000078a947 */ /* 0x000fea0003800000 */
[----:B------:R-:W1:Y:S01]  /*0a50*/  LDCU.64 UR4, c[0x0][0x380] ;  /* 0x00007000ff0477ac */ /* 0x000e620008000a00 */
[----:B------:R-:W-:Y:S01]  /*0a60*/  SHF.L.U64.HI R13, R6, 0x2, R7 ;  /* 0x00000002060d7819 */ /* 0x000fe20000010207 */
[----:B------:R-:W-:Y:S01]  /*0a70*/  VIADD R9, R14, 0x1 ;  /* 0x000000010e097836 */ /* 0x000fe20000000000 */
[----:B------:R-:W-:Y:S01]  /*0a80*/  SHF.L.U32 R12, R6, 0x2, RZ ;  /* 0x00000002060c7819 */ /* 0x000fe200000006ff */
[----:B------:R-:W-:-:S04]  /*0a90*/  IMAD.MOV.U32 R11, RZ, RZ, R5 ;  /* 0x000000ffff0b7224 */ /* 0x000fc800078e0005 */
[----:B------:R-:W-:-:S03]  /*0aa0*/  IMAD.WIDE.U32 R12, R5, 0x4, R12 ;  /* 0x00000004050c7825 */ /* 0x000fc600078e000c */
[----:B-1----:R-:W-:Y:S02]  /*0ab0*/  IADD3 R15, P2, PT, R12, UR4, RZ ;  /* 0x000000040c0f7c10 */ /* 0x002fe4000ff5e0ff */
[----:B------:R-:W-:Y:S02]  /*0ac0*/  LOP3.LUT R12, R9, 0x3, RZ, 0xc0, !PT ;  /* 0x00000003090c7812 */ /* 0x000fe400078ec0ff */
[----:B------:R-:W-:Y:S02]  /*0ad0*/  MOV R9, RZ ;  /* 0x000000ff00097202 */ /* 0x000fe40000000f00 */
[----:B------:R-:W-:Y:S02]  /*0ae0*/  IADD3.X R13, PT, PT, R13, UR5, RZ, P2, !PT ;  /* 0x000000050d0d7c10 */ /* 0x000fe400097fe4ff */
[----:B------:R-:W-:-:S07]  /*0af0*/  IADD3 R14, PT, PT, -R12, RZ, RZ ;  /* 0x000000ff0c0e7210 */ /* 0x000fce0007ffe1ff */
.L_x_92:
[----:B------:R-:W-:-:S05]  /*0b00*/  IMAD.MOV.U32 R12, RZ, RZ, R15 ;  /* 0x000000ffff0c7224 */ /* 0x000fca00078e000f */
[----:B------:R1:W0:Y:S01]  /*0b10*/  LDG.E R15, desc[UR6][R12.64] ;  /* 0x000000060c0f7981 */ /* 0x000222000c1e1900 */
[----:B------:R-:W-:Y:S02]  /*0b20*/  HFMA2 R16, -RZ, RZ, 0.96630859375, -0.0022525787353515625 ;  /* 0x3bbb989dff107431 */ /* 0x000fe400000001ff */
[----:B------:R-:W-:Y:S01]  /*0b30*/  IMAD.MOV.U32 R17, RZ, RZ, 0x437c0000 ;  /* 0x437c0000ff117424 */ /* 0x000fe200078e00ff */
[----:B------:R-:W-:Y:S01]  /*0b40*/  IADD3 R14, PT, PT, R14, 0x1, RZ ;  /* 0x000000010e0e7810 */ /* 0x000fe20007ffe0ff */
[----:B------:R-:W-:-:S03]  /*0b50*/  IMAD.IADD R11, R4, 0x1, R11 ;  /* 0x00000001040b7824 */ /* 0x000fc600078e020b */
[----:B------:R-:W-:Y:S01]  /*0b60*/  ISETP.NE.AND P2, PT, R14, RZ, PT ;  /* 0x000000ff0e00720c */ /* 0x000fe20003f45270 */
[----:B-1----:R-:W-:-:S04]  /*0b70*/  IMAD.WIDE.U32 R12, R4, 0x4, R12 ;  /* 0x00000004040c7825 */ /* 0x002fc800078e000c */
[----:B0-----:R-:W-:-:S04]  /*0b80*/  FADD R15, -R8, R15 ;  /* 0x0000000f080f7221 */ /* 0x001fc80000000100 */
[----:B------:R-:W-:-:S04]  /*0b90*/  FFMA.SAT R16, R15, R16, 0.5 ;  /* 0x3f0000000f107423 */ /* 0x000fc80000002010 */
[----:B------:R-:W-:-:S04]  /*0ba0*/  FFMA.RM R16, R16, R17, 12582913 ;  /* 0x4b40000110107423 */ /* 0x000fc80000004011 */
[C---:B------:R-:W-:Y:S01]  /*0bb0*/  FADD R18, R16.reuse, -12583039 ;  /* 0xcb40007f10127421 */ /* 0x040fe20000000000 */
[----:B------:R-:W-:-:S03]  /*0bc0*/  IMAD.SHL.U32 R16, R16, 0x800000, RZ ;  /* 0x0080000010107824 */ /* 0x000fc600078e00ff */
[----:B------:R-:W-:-:S04]  /*0bd0*/  FFMA R18, R15, 1.4426950216293334961, -R18 ;  /* 0x3fb8aa3b0f127823 */ /* 0x000fc80000000812 */
[----:B------:R-:W-:Y:S01]  /*0be0*/  FFMA R18, R15, 1.925963033500011079e-08, R18 ;  /* 0x32a570600f127823 */ /* 0x000fe20000000012 */
[----:B------:R-:W-:-:S05]  /*0bf0*/  MOV R15, R12 ;  /* 0x0000000c000f7202 */ /* 0x000fca0000000f00 */
[----:B------:R-:W0:Y:S02]  /*0c00*/  MUFU.EX2 R18, R18 ;  /* 0x0000001200127308 */ /* 0x000e240000000800 */
[----:B0-----:R-:W-:Y:S01]  /*0c10*/  FFMA R9, R16, R18, R9 ;  /* 0x0000001210097223 */ /* 0x001fe20000000009 */
[----:B------:R-:W-:Y:S06]  /*0c20*/  @P2 BRA `(.L_x_92) ;  /* 0xfffffffc00b42947 */ /* 0x000fec000383ffff */
.L_x_91:
[----:B------:R-:W-:Y:S05]  /*0c30*/  BSYNC.RECONVERGENT B1 ;  /* 0x0000000000017941 */ /* 0x000fea0003800200 */
.L_x_90:
[----:B------:R-:W-:Y:S05]  /*0c40*/  @!P1 BRA `(.L_x_89) ;  /* 0x0000000000d09947 */ /* 0x000fea0003800000 */
.L_x_93:
[----:B------:R-:W-:Y:S01]  /*0c50*/  IMAD.WIDE.U32 R14, R11, 0x4, R2 ;  /* 0x000000040b0e7825 */ /* 0x000fe200078e0002 */
[----:B------:R-:W-:-:S05]  /*0c60*/  IADD3 R11, PT, PT, R4, R11, RZ ;  /* 0x0000000b040b7210 */ /* 0x000fca0007ffe0ff */
[----:B------:R-:W0:Y:S01]  /*0c70*/  LDG.E R15, desc[UR6][R14.64] ;  /* 0x000000060e0f7981 */ /* 0x000e22000c1e1900 */
[----:B------:R-:W-:-:S04]  /*0c80*/  IMAD.WIDE.U32 R20, R11, 0x4, R2 ;  /* 0x000000040b147825 */ /* 0x000fc800078e0002 */
[----:B------:R-:W-:Y:S01]  /*0c90*/  IMAD.IADD R11, R11, 0x1, R4 ;  /* 0x000000010b0b7824 */ /* 0x000fe200078e0204 */
[----:B------:R-:W2:Y:S03]  /*0ca0*/  LDG.E R19, desc[UR6][R20.64] ;  /* 0x0000000614137981 */ /* 0x000ea6000c1e1900 */
[C---:B------:R-:W-:Y:S01]  /*0cb0*/  IMAD.WIDE.U32 R22, R11.reuse, 0x4, R2 ;  /* 0x000000040b167825 */ /* 0x040fe200078e0002 */
[----:B------:R-:W-:-:S05]  /*0cc0*/  IADD3 R11, PT, PT, R11, R4, RZ ;  /* 0x000000040b0b7210 */ /* 0x000fca0007ffe0ff */
[C---:B------:R-:W-:Y:S01]  /*0cd0*/  IMAD.WIDE.U32 R24, R11.reuse, 0x4, R2 ;  /* 0x000000040b187825 */ /* 0x040fe200078e0002 */
[----:B------:R-:W3:Y:S05]  /*0ce0*/  LDG.E R23, desc[UR6][R22.64] ;  /* 0x0000000616177981 */ /* 0x000eea000c1e1900 */
[----:B------:R-:W4:Y:S01]  /*0cf0*/  LDG.E R25, desc[UR6][R24.64] ;  /* 0x0000000618197981 */ /* 0x000f22000c1e1900 */
[----:B------:R-:W-:Y:S02]  /*0d00*/  HFMA2 R16, -RZ, RZ, 3.7421875, 0 ;  /* 0x437c0000ff107431 */ /* 0x000fe400000001ff */
[----:B------:R-:W-:Y:S02]  /*0d10*/  IMAD.MOV.U32 R12, RZ, RZ, 0x3bbb989d ;  /* 0x3bbb989dff0c7424 */ /* 0x000fe400078e00ff */
[----:B------:R-:W-:-:S05]  /*0d20*/  IMAD.IADD R11, R11, 0x1, R4 ;  /* 0x000000010b0b7824 */ /* 0x000fca00078e0204 */
[----:B------:R-:W-:Y:S01]  /*0d30*/  ISETP.GE.AND P1, PT, R11, R10, PT ;  /* 0x0000000a0b00720c */ /* 0x000fe20003f26270 */
[----:B0-----:R-:W-:-:S04]  /*0d40*/  FADD R17, -R8, R15 ;  /* 0x0000000f08117221 */ /* 0x001fc80000000100 */
[----:B------:R-:W-:Y:S01]  /*0d50*/  FFMA.SAT R13, R17, R12, 0.5 ;  /* 0x3f000000110d7423 */ /* 0x000fe2000000200c */
[----:B--2---:R-:W-:-:S03]  /*0d60*/  FADD R19, -R8, R19 ;  /* 0x0000001308137221 */ /* 0x004fc60000000100 */
[----:B------:R-:W-:Y:S01]  /*0d70*/  FFMA.RM R14, R13, R16, 12582913 ;  /* 0x4b4000010d0e7423 */ /* 0x000fe20000004010 */
[----:B------:R-:W-:-:S03]  /*0d80*/  FFMA.SAT R13, R19, R12, 0.5 ;  /* 0x3f000000130d7423 */ /* 0x000fc6000000200c */
[C---:B------:R-:W-:Y:S01]  /*0d90*/  FADD R18, R14.reuse, -12583039 ;  /* 0xcb40007f0e127421 */ /* 0x040fe20000000000 */
[----:B------:R-:W-:Y:S02]  /*0da0*/  IMAD.SHL.U32 R14, R14, 0x800000, RZ ;  /* 0x008000000e0e7824 */ /* 0x000fe400078e00ff */
[----:B------:R-:W-:Y:S01]  /*0db0*/  FFMA.RM R13, R13, R16, 12582913 ;  /* 0x4b4000010d0d7423 */ /* 0x000fe20000004010 */
[C---:B---3--:R-:W-:Y:S01]  /*0dc0*/  FADD R15, -R8.reuse, R23 ;  /* 0x00000017080f7221 */ /* 0x048fe20000000100 */
[----:B------:R-:W-:Y:S02]  /*0dd0*/  FFMA R18, R17, 1.4426950216293334961, -R18 ;  /* 0x3fb8aa3b11127823 */ /* 0x000fe40000000812 */
[----:B------:R-:W-:Y:S01]  /*0de0*/  FADD R20, R13, -12583039 ;  /* 0xcb40007f0d147421 */ /* 0x000fe20000000000 */
[----:B------:R-:W-:Y:S01]  /*0df0*/  FFMA.SAT R23, R15, R12, 0.5 ;  /* 0x3f0000000f177423 */ /* 0x000fe2000000200c */
[----:B----4-:R-:W-:Y:S01]  /*0e00*/  FADD R21, -R8, R25 ;  /* 0x0000001908157221 */ /* 0x010fe20000000100 */
[----:B------:R-:W-:Y:S01]  /*0e10*/  FFMA R18, R17, 1.925963033500011079e-08, R18 ;  /* 0x32a5706011127823 */ /* 0x000fe20000000012 */
[----:B------:R-:W-:Y:S01]  /*0e20*/  FFMA R20, R19, 1.4426950216293334961, -R20 ;  /* 0x3fb8aa3b13147823 */ /* 0x000fe20000000814 */
[----:B------:R-:W-:Y:S01]  /*0e30*/  FFMA.RM R17, R23, R16, 12582913 ;  /* 0x4b40000117117423 */ /* 0x000fe20000004010 */
[----:B------:R-:W-:-:S02]  /*0e40*/  FFMA.SAT R23, R21, R12, 0.5 ;  /* 0x3f00000015177423 */ /* 0x000fc4000000200c */
[----:B------:R-:W-:Y:S01]  /*0e50*/  FFMA R12, R19, 1.925963033500011079e-08, R20 ;  /* 0x32a57060130c7823 */ /* 0x000fe20000000014 */
[----:B------:R-:W-:Y:S01]  /*0e60*/  FADD R22, R17, -12583039 ;  /* 0xcb40007f11167421 */ /* 0x000fe20000000000 */
[----:B------:R-:W-:Y:S01]  /*0e70*/  FFMA.RM R16, R23, R16, 12582913 ;  /* 0x4b40000117107423 */ /* 0x000fe20000004010 */
[----:B------:R-:W0:Y:S02]  /*0e80*/  MUFU.EX2 R18, R18 ;  /* 0x0000001200127308 */ /* 0x000e240000000800 */
[C---:B------:R-:W-:Y:S01]  /*0e90*/  FFMA R22, R15.reuse, 1.4426950216293334961, -R22 ;  /* 0x3fb8aa3b0f167823 */ /* 0x040fe20000000816 */
[C---:B------:R-:W-:Y:S01]  /*0ea0*/  FADD R20, R16.reuse, -12583039 ;  /* 0xcb40007f10147421 */ /* 0x040fe20000000000 */
[----:B------:R-:W-:Y:S02]  /*0eb0*/  IMAD.SHL.U32 R16, R16, 0x800000, RZ ;  /* 0x0080000010107824 */ /* 0x000fe400078e00ff */
[----:B------:R-:W-:Y:S01]  /*0ec0*/  FFMA R22, R15, 1.925963033500011079e-08, R22 ;  /* 0x32a570600f167823 */ /* 0x000fe20000000016 */
[C---:B------:R-:W-:Y:S01]  /*0ed0*/  FFMA R20, R21.reuse, 1.4426950216293334961, -R20 ;  /* 0x3fb8aa3b15147823 */ /* 0x040fe20000000814 */
[----:B------:R-:W1:Y:S03]  /*0ee0*/  MUFU.EX2 R12, R12 ;  /* 0x0000000c000c7308 */ /* 0x000e660000000800 */
[----:B------:R-:W-:Y:S01]  /*0ef0*/  FFMA R21, R21, 1.925963033500011079e-08, R20 ;  /* 0x32a5706015157823 */ /* 0x000fe20000000014 */
[----:B------:R-:W-:-:S04]  /*0f00*/  SHF.L.U32 R20, R13, 0x17, RZ ;  /* 0x000000170d147819 */ /* 0x000fc800000006ff */
[----:B------:R-:W2:Y:S01]  /*0f10*/  MUFU.EX2 R22, R22 ;  /* 0x0000001600167308 */ /* 0x000ea20000000800 */
[----:B0-----:R-:W-:Y:S01]  /*0f20*/  FFMA R9, R14, R18, R9 ;  /* 0x000000120e097223 */ /* 0x001fe20000000009 */
[----:B------:R-:W-:-:S06]  /*0f30*/  SHF.L.U32 R14, R17, 0x17, RZ ;  /* 0x00000017110e7819 */ /* 0x000fcc00000006ff */
[----:B------:R-:W0:Y:S01]  /*0f40*/  MUFU.EX2 R21, R21 ;  /* 0x0000001500157308 */ /* 0x000e220000000800 */
[----:B-1----:R-:W-:-:S04]  /*0f50*/  FFMA R9, R20, R12, R9 ;  /* 0x0000000c14097223 */ /* 0x002fc80000000009 */
[----:B--2---:R-:W-:-:S04]  /*0f60*/  FFMA R9, R14, R22, R9 ;  /* 0x000000160e097223 */ /* 0x004fc80000000009 */
[----:B0-----:R-:W-:Y:S01]  /*0f70*/  FFMA R9, R16, R21, R9 ;  /* 0x0000001510097223 */ /* 0x001fe20000000009 */
[----:B------:R-:W-:Y:S06]  /*0f80*/  @!P1 BRA `(.L_x_93) ;  /* 0xfffffffc00309947 */ /* 0x000fec000383ffff */
.L_x_89:
[----:B------:R-:W-:Y:S05]  /*0f90*/  BSYNC.RECONVERGENT B0 ;  /* 0x0000000000007941 */ /* 0x000fea0003800200 */
.L_x_88:
[----:B------:R2:W-:Y:S01]  /*0fa0*/  STS [R0], R9 ;  /* 0x0000000900007388 */ /* 0x0005e20000000800 */
[----:B------:R-:W-:Y:S02]  /*0fb0*/  ISETP.GE.U32.AND P2, PT, R4, 0x40, PT ;  /* 0x000000400400780c */ /* 0x000fe40003f46070 */
[----:B------:R-:W-:-:S11]  /*0fc0*/  ISETP.GT.U32.AND P1, PT, R5, 0x1f, PT ;  /* 0x0000001f0500780c */ /* 0x000fd60003f24070 */
[----:B--2---:R-:W-:Y:S05]  /*0fd0*/  @!P2 BRA `(.L_x_94) ;  /* 0x00000000002ca947 */ /* 0x004fea0003800000 */
[----:B------:R-:W-:-:S07]  /*0fe0*/  MOV R10, R4 ;  /* 0x00000004000a7202 */ /* 0x000fce0000000f00 */
.L_x_95:
[----:B------:R-:W-:Y:S01]  /*0ff0*/  BAR.SYNC.DEFER_BLOCKING 0x0 ;  /* 0x0000000000007b1d */ /* 0x000fe20000010000 */
[----:B-1----:R-:W-:-:S04]  /*1000*/  SHF.R.U32.HI R13, RZ, 0x1, R10 ;  /* 0x00000001ff0d7819 */ /* 0x002fc8000001160a */
[----:B------:R-:W-:-:S13]  /*1010*/  ISETP.GE.U32.AND P2, PT, R5, R13, PT ;  /* 0x0000000d0500720c */ /* 0x000fda0003f46070 */
[----:B------:R-:W-:-:S05]  /*1020*/  @!P2 IMAD R11, R13, 0x4, R0 ;  /* 0x000000040d0ba824 */ /* 0x000fca00078e0200 */
[----:B------:R-:W1:Y:S02]  /*1030*/  @!P2 LDS R12, [R11] ;  /* 0x000000000b0ca984 */ /* 0x000e640000000800 */
[----:B-1----:R-:W-:-:S05]  /*1040*/  @!P2 FADD R9, R9, R12 ;  /* 0x0000000c0909a221 */ /* 0x002fca0000000000 */
[----:B------:R2:W-:Y:S01]  /*1050*/  @!P2 STS [R0], R9 ;  /* 0x000000090000a388 */ /* 0x0005e20000000800 */
[----:B------:R-:W-:Y:S02]  /*1060*/  ISETP.GT.U32.AND P2, PT, R10, 0x7f, PT ;  /* 0x0000007f0a00780c */ /* 0x000fe40003f44070 */
[----:B------:R-:W-:-:S11]  /*1070*/  MOV R10, R13 ;  /* 0x0000000d000a7202 */ /* 0x000fd60000000f00 */
[----:B--2---:R-:W-:Y:S05]  /*1080*/  @P2 BRA `(.L_x_95) ;  /* 0xfffffffc00d82947 */ /* 0x004fea000383ffff */
.L_x_94:
[----:B------:R-:W-:Y:S04]  /*1090*/  BSSY B0, `(.L_x_96) ;  /* 0x000000e000007945 */ /* 0x000fe80003800000 */
[----:B------:R-:W-:Y:S05]  /*10a0*/  @P1 BRA `(.L_x_97) ;  /* 0x0000000000301947 */ /* 0x000fea0003800000 */
[----:B------:R-:W-:-:S03]  /*10b0*/  UMOV UR4, 0xffffffff ;  /* 0xffffffff00047882 */ /* 0x000fc60000000000 */
[----:B------:R-:W-:Y:S05]  /*10c0*/  BRA.DIV UR4, `(.L_x_98) ;  /* 0x0000000e04587947 */ /* 0x000fea000b800000 */
[----:B------:R-:W2:Y:S02]  /*10d0*/  SHFL.DOWN PT, R0, R9, 0x10, 0x1f ;  /* 0x0a001f0009007f89 */ /* 0x000ea400000e0000 */
[----:B--2---:R-:W-:-:S05]  /*10e0*/  FADD R0, R9, R0 ;  /* 0x0000000009007221 */ /* 0x004fca0000000000 */
[----:B------:R-:W2:Y:S02]  /*10f0*/  SHFL.DOWN PT, R11, R0, 0x8, 0x1f ;  /* 0x09001f00000b7f89 */ /* 0x000ea400000e0000 */
[----:B--2---:R-:W-:-:S05]  /*1100*/  FADD R11, R0, R11 ;  /* 0x0000000b000b7221 */ /* 0x004fca0000000000 */
[----:B------:R-:W2:Y:S02]  /*1110*/  SHFL.DOWN PT, R10, R11, 0x4, 0x1f ;  /* 0x08801f000b0a7f89 */ /* 0x000ea400000e0000 */
[----:B--2---:R-:W-:-:S05]  /*1120*/  FADD R10, R11, R10 ;  /* 0x0000000a0b0a7221 */ /* 0x004fca0000000000 */
[----:B-1----:R-:W1:Y:S02]  /*1130*/  SHFL.DOWN PT, R13, R10, 0x2, 0x1f ;  /* 0x08401f000a0d7f89 */ /* 0x002e6400000e0000 */
[----:B-1----:R-:W-:-:S05]  /*1140*/  FADD R13, R10, R13 ;  /* 0x0000000d0a0d7221 */ /* 0x002fca0000000000 */
[----:B------:R1:W2:Y:S02]  /*1150*/  SHFL.DOWN PT, R12, R13, 0x1, 0x1f ;  /* 0x08201f000d0c7f89 */ /* 0x0002a400000e0000 */
.L_x_116:
[----:B--2---:R-:W-:-:S07]  /*1160*/  FADD R9, R13, R12 ;  /* 0x0000000c0d097221 */ /* 0x004fce0000000000 */
.L_x_97:
[----:B------:R-:W-:Y:S05]  /*1170*/  BSYNC B0 ;  /* 0x0000000000007941 */ /* 0x000fea0003800000 */
.L_x_96:
[----:B------:R-:W2:Y:S01]  /*1180*/  S2R R11, SR_CgaCtaId ;  /* 0x00000000000b7919 */ /* 0x000ea20000008800 */
[----:B------:R-:W-:Y:S01]  /*1190*/  MOV R0, 0x400 ;  /* 0x0000040000007802 */ /* 0x000fe20000000f00 */
[----:B------:R-:W3:Y:S02]  /*11a0*/  LDCU UR4, c[0x0][0x394] ;  /* 0x00007280ff0477ac */ /* 0x000ee40008000800 */
[----:B---3--:R-:W-:Y:S01]  /*11b0*/  ISETP.GE.AND P3, PT, R5, UR4, PT ;  /* 0x0000000405007c0c */ /* 0x008fe2000bf66270 */
[----:B------:R-:W-:Y:S05]  /*11c0*/  WARPSYNC.ALL ;  /* 0x0000000000007948 */ /* 0x000fea0003800000 */
[----:B--2---:R-:W-:-:S05]  /*11d0*/  LEA R0, R11, R0, 0x18 ;  /* 0x000000000b007211 */ /* 0x004fca00078ec0ff */
[----:B------:R-:W-:Y:S01]  /*11e0*/  @P0 STS [R0], R9 ;  /* 0x0000000900000388 */ /* 0x000fe20000000800 */
[----:B------:R-:W-:Y:S06]  /*11f0*/  BAR.SYNC.DEFER_BLOCKING 0x0 ;  /* 0x0000000000007b1d */ /* 0x000fec0000010000 */
[----:B------:R-:W2:Y:S02]  /*1200*/  LDS R0, [R0] ;  /* 0x0000000000007984 */ /* 0x000ea40000000800 */
[----:B--2---:R-:W-:-:S05]  /*1210*/  VIADD R9, R0, 0x1800000 ;  /* 0x0180000000097836 */ /* 0x004fca0000000000 */
[----:B------:R-:W-:-:S04]  /*1220*/  LOP3.LUT R9, R9, 0x7f800000, RZ, 0xc0, !PT ;  /* 0x7f80000009097812 */ /* 0x000fc800078ec0ff */
[----:B------:R-:W-:-:S13]  /*1230*/  ISETP.GT.U32.AND P0, PT, R9, 0x1ffffff, PT ;  /* 0x01ffffff0900780c */ /* 0x000fda0003f04070 */
[----:B------:R-:W-:Y:S05]  /*1240*/  @P0 BRA `(.L_x_99) ;  /* 0x0000000000100947 */ /* 0x000fea0003800000 */
[----:B------:R-:W-:-:S07]  /*1250*/  MOV R10, 0x1270 ;  /* 0x00001270000a7802 */ /* 0x000fce0000000f00 */
[----:B01----:R-:W-:Y:S05]  /*1260*/  CALL.REL.NOINC `($__internal_2_$__cuda_sm20_rcp_rn_f32_slowpath) ;  /* 0x0000000c007c7944 */ /* 0x003fea0003c00000 */
[----:B------:R-:W-:Y:S01]  /*1270*/  MOV R0, R9 ;  /* 0x0000000900007202 */ /* 0x000fe20000000f00 */
[----:B------:R-:W-:Y:S06]  /*1280*/  BRA `(.L_x_100) ;  /* 0x0000000000107947 */ /* 0x000fec0003800000 */
.L_x_99:
[----:B------:R-:W2:Y:S02]  /*1290*/  MUFU.RCP R9, R0 ;  /* 0x0000000000097308 */ /* 0x000ea40000001000 */
[----:B--2---:R-:W-:-:S04]  /*12a0*/  FFMA R10, R0, R9, -1 ;  /* 0xbf800000000a7423 */ /* 0x004fc80000000009 */
[----:B------:R-:W-:-:S04]  /*12b0*/  FADD.FTZ R10, -R10, -RZ ;  /* 0x800000ff0a0a7221 */ /* 0x000fc80000010100 */
[----:B------:R-:W-:-:S07]  /*12c0*/  FFMA R0, R9, R10, R9 ;  /* 0x0000000a09007223 */ /* 0x000fce0000000009 */
.L_x_100:
[----:B------:R-:W-:Y:S05]  /*12d0*/  @P3 EXIT ;  /* 0x000000000000394d */ /* 0x000fea0003800000 */
[----:B------:R-:W2:Y:S01]  /*12e0*/  I2F.U32.RP R14, R4 ;  /* 0x00000004000e7306 */ /* 0x000ea20000209000 */
[----:B------:R-:W3:Y:S01]  /*12f0*/  LDCU UR8, c[0x0][0x394] ;  /* 0x00007280ff0877ac */ /* 0x000ee20008000800 */
[----:B------:R-:W-:Y:S01]  /*1300*/  IMAD.IADD R9, R5, 0x1, R4 ;  /* 0x0000000105097824 */ /* 0x000fe200078e0204 */
[----:B------:R-:W-:Y:S01]  /*1310*/  ISETP.NE.U32.AND P2, PT, R4, RZ, PT ;  /* 0x000000ff0400720c */ /* 0x000fe20003f45070 */
[----:B------:R-:W-:Y:S01]  /*1320*/  BSSY.RECONVERGENT B0, `(.L_x_101) ;  /* 0x000003f000007945 */ /* 0x000fe20003800200 */
[----:B------:R-:W4:Y:S03]  /*1330*/  LDCU.64 UR4, c[0x0][0x388] ;  /* 0x00007100ff0477ac */ /* 0x000f260008000a00 */
[----:B--2---:R-:W2:Y:S01]  /*1340*/  MUFU.RCP R14, R14 ;  /* 0x0000000e000e7308 */ /* 0x004ea20000001000 */
[C---:B---3--:R-:W-:Y:S02]  /*1350*/  ISETP.GE.AND P0, PT, R9.reuse, UR8, PT ;  /* 0x0000000809007c0c */ /* 0x048fe4000bf06270 */
[----:B------:R-:W-:-:S02]  /*1360*/  VIMNMX R12, PT, PT, R9, UR8, !PT ;  /* 0x00000008090c7c48 */ /* 0x000fc4000ffe0100 */
[----:B-1----:R-:W-:-:S04]  /*1370*/  SEL R13, RZ, 0x1, P0 ;  /* 0x00000001ff0d7807 */ /* 0x002fc80000000000 */
[----:B------:R-:W-:Y:S01]  /*1380*/  IADD3 R9, PT, PT, R12, -R9, -R13 ;  /* 0x800000090c097210 */ /* 0x000fe20007ffe80d */
[----:B--2---:R-:W-:-:S04]  /*1390*/  VIADD R10, R14, 0xffffffe ;  /* 0x0ffffffe0e0a7836 */ /* 0x004fc80000000000 */
[----:B------:R1:W2:Y:S02]  /*13a0*/  F2I.FTZ.U32.TRUNC.NTZ R11, R10 ;  /* 0x0000000a000b7305 */ /* 0x0002a4000021f000 */
[----:B-1----:R-:W-:Y:S01]  /*13b0*/  HFMA2 R10, -RZ, RZ, 0, 0 ;  /* 0x00000000ff0a7431 */ /* 0x002fe200000001ff */
        /* <DEDUP_REMOVED lines=16> */
[----:B----4-:R-:W-:Y:S05]  /*14c0*/  @!P1 BRA `(.L_x_102) ;  /* 0x0000000000909947 */ /* 0x010fea0003800000 */
[----:B------:R-:W1:Y:S01]  /*14d0*/  LDC.64 R10, c[0x0][0x388] ;  /* 0x0000e200ff0a7b82 */ /* 0x000e620000000a00 */
[----:B------:R-:W-:Y:S02]  /*14e0*/  IADD3 R9, PT, PT, R9, 0x1, RZ ;  /* 0x0000000109097810 */ /* 0x000fe40007ffe0ff */
[C---:B------:R-:W-:Y:S02]  /*14f0*/  SHF.L.U64.HI R15, R6.reuse, 0x2, R7 ;  /* 0x00000002060f7819 */ /* 0x040fe40000010207 */
[----:B------:R-:W-:Y:S01]  /*1500*/  LOP3.LUT R14, R9, 0x3, RZ, 0xc0, !PT ;  /* 0x00000003090e7812 */ /* 0x000fe200078ec0ff */
[----:B------:R-:W-:Y:S02]  /*1510*/  IMAD.SHL.U32 R9, R6, 0x4, RZ ;  /* 0x0000000406097824 */ /* 0x000fe400078e00ff */
[----:B------:R-:W2:Y:S01]  /*1520*/  LDC.64 R12, c[0x0][0x380] ;  /* 0x0000e000ff0c7b82 */ /* 0x000ea20000000a00 */
[----:B-1----:R-:W-:-:S04]  /*1530*/  IMAD.WIDE.U32 R10, R5, 0x4, R10 ;  /* 0x00000004050a7825 */ /* 0x002fc800078e000a */
[----:B--2---:R-:W-:-:S04]  /*1540*/  IMAD.WIDE.U32 R12, R5, 0x4, R12 ;  /* 0x00000004050c7825 */ /* 0x004fc800078e000c */
[C---:B------:R-:W-:Y:S01]  /*1550*/  IMAD R5, R14.reuse, R4, R5 ;  /* 0x000000040e057224 */ /* 0x040fe200078e0205 */
[----:B------:R-:W-:-:S07]  /*1560*/  IADD3 R14, PT, PT, -R14, RZ, RZ ;  /* 0x000000ff0e0e7210 */ /* 0x000fce0007ffe1ff */
.L_x_103:
[----:B-1----:R-:W-:-:S05]  /*1570*/  IADD3 R16, P1, PT, R12, R9, RZ ;  /* 0x000000090c107210 */ /* 0x002fca0007f3e0ff */
[----:B------:R-:W-:-:S06]  /*1580*/  IMAD.X R17, R13, 0x1, R15, P1 ;  /* 0x000000010d117824 */ /* 0x000fcc00008e060f */
[----:B------:R1:W0:Y:S01]  /*1590*/  LDG.E R17, desc[UR6][R16.64] ;  /* 0x0000000610117981 */ /* 0x000222000c1e1900 */
[----:B------:R-:W-:Y:S01]  /*15a0*/  MOV R19, 0x3bbb989d ;  /* 0x3bbb989d00137802 */ /* 0x000fe20000000f00 */
[----:B------:R-:W-:Y:S01]  /*15b0*/  IMAD.MOV.U32 R20, RZ, RZ, 0x437c0000 ;  /* 0x437c0000ff147424 */ /* 0x000fe200078e00ff */
[----:B------:R-:W-:Y:S02]  /*15c0*/  IADD3 R14, PT, PT, R14, 0x1, RZ ;  /* 0x000000010e0e7810 */ /* 0x000fe40007ffe0ff */
[----:B-1----:R-:W-:Y:S01]  /*15d0*/  IADD3 R16, P1, PT, R10, R9, RZ ;  /* 0x000000090a107210 */ /* 0x002fe20007f3e0ff */
[----:B0-----:R-:W-:-:S04]  /*15e0*/  FADD R18, -R8, R17 ;  /* 0x0000001108127221 */ /* 0x001fc80000000100 */
[----:B------:R-:W-:Y:S01]  /*15f0*/  IMAD.X R17, R11, 0x1, R15, P1 ;  /* 0x000000010b117824 */ /* 0x000fe200008e060f */
[----:B------:R-:W-:Y:S01]  /*1600*/  ISETP.NE.AND P1, PT, R14, RZ, PT ;  /* 0x000000ff0e00720c */ /* 0x000fe20003f25270 */
[----:B------:R-:W-:-:S04]  /*1610*/  FFMA.SAT R19, R18, R19, 0.5 ;  /* 0x3f00000012137423 */ /* 0x000fc80000002013 */
[----:B------:R-:W-:-:S04]  /*1620*/  FFMA.RM R19, R19, R20, 12582913 ;  /* 0x4b40000113137423 */ /* 0x000fc80000004014 */
[C---:B------:R-:W-:Y:S01]  /*1630*/  FADD R21, R19.reuse, -12583039 ;  /* 0xcb40007f13157421 */ /* 0x040fe20000000000 */
[----:B------:R-:W-:-:S03]  /*1640*/  SHF.L.U32 R19, R19, 0x17, RZ ;  /* 0x0000001713137819 */ /* 0x000fc600000006ff */
[----:B------:R-:W-:-:S04]  /*1650*/  FFMA R21, R18, 1.4426950216293334961, -R21 ;  /* 0x3fb8aa3b12157823 */ /* 0x000fc80000000815 */
[----:B------:R-:W-:-:S04]  /*1660*/  FFMA R21, R18, 1.925963033500011079e-08, R21 ;  /* 0x32a5706012157823 */ /* 0x000fc80000000015 */
[----:B------:R-:W0:Y:S02]  /*1670*/  MUFU.EX2 R18, R21 ;  /* 0x0000001500127308 */ /* 0x000e240000000800 */
[----:B0-----:R-:W-:Y:S01]  /*1680*/  FMUL R19, R19, R18 ;  /* 0x0000001213137220 */ /* 0x001fe20000400000 */
[----:B------:R-:W-:-:S03]  /*1690*/  IMAD.MOV.U32 R18, RZ, RZ, R9 ;  /* 0x000000ffff127224 */ /* 0x000fc600078e0009 */
[----:B------:R-:W-:Y:S01]  /*16a0*/  FMUL R23, R19, R0 ;  /* 0x0000000013177220 */ /* 0x000fe20000400000 */
[----:B------:R-:W-:-:S04]  /*16b0*/  MOV R19, R15 ;  /* 0x0000000f00137202 */ /* 0x000fc80000000f00 */
[----:B------:R1:W-:Y:S01]  /*16c0*/  STG.E desc[UR6][R16.64], R23 ;  /* 0x0000001710007986 */ /* 0x0003e2000c101906 */
[----:B------:R-:W-:-:S04]  /*16d0*/  IMAD.WIDE.U32 R18, R4, 0x4, R18 ;  /* 0x0000000404127825 */ /* 0x000fc800078e0012 */
[----:B------:R-:W-:Y:S01]  /*16e0*/  IMAD.MOV.U32 R9, RZ, RZ, R18 ;  /* 0x000000ffff097224 */ /* 0x000fe200078e0012 */
[----:B------:R-:W-:Y:S01]  /*16f0*/  MOV R15, R19 ;  /* 0x00000013000f7202 */ /* 0x000fe20000000f00 */
[----:B------:R-:W-:Y:S06]  /*1700*/  @P1 BRA `(.L_x_103) ;  /* 0xfffffffc00981947 */ /* 0x000fec000383ffff */
.L_x_102:
[----:B------:R-:W-:Y:S05]  /*1710*/  BSYNC.RECONVERGENT B0 ;  /* 0x0000000000007941 */ /* 0x000fea0003800200 */
.L_x_101:
[----:B------:R-:W-:Y:S05]  /*1720*/  @!P0 EXIT ;  /* 0x000000000000894d */ /* 0x000fea0003800000 */
.L_x_104:
[----:B------:R-:W-:-:S06]  /*1730*/  IMAD.WIDE.U32 R12, R5, 0x4, R2 ;  /* 0x00000004050c7825 */ /* 0x000fcc00078e0002 */
[----:B------:R-:W0:Y:S01]  /*1740*/  LDG.E R13, desc[UR6][R12.64] ;  /* 0x000000060c0d7981 */ /* 0x000e22000c1e1900 */
[----:B--2---:R-:W-:Y:S02]  /*1750*/  HFMA2 R10, -RZ, RZ, 3.7421875, 0 ;  /* 0x437c0000ff0a7431 */ /* 0x004fe400000001ff */
[----:B------:R-:W-:Y:S02]  /*1760*/  IMAD.MOV.U32 R9, RZ, RZ, 0x3bbb989d ;  /* 0x3bbb989dff097424 */ /* 0x000fe400078e00ff */
[----:B0-----:R-:W-:-:S04]  /*1770*/  FADD R14, -R8, R13 ;  /* 0x0000000d080e7221 */ /* 0x001fc80000000100 */
[----:B------:R-:W-:-:S04]  /*1780*/  FFMA.SAT R11, R14, R9, 0.5 ;  /* 0x3f0000000e0b7423 */ /* 0x000fc80000002009 */
[----:B------:R-:W-:-:S04]  /*1790*/  FFMA.RM R11, R11, R10, 12582913 ;  /* 0x4b4000010b0b7423 */ /* 0x000fc8000000400a */
[C---:B------:R-:W-:Y:S01]  /*17a0*/  FADD R15, R11.reuse, -12583039 ;  /* 0xcb40007f0b0f7421 */ /* 0x040fe20000000000 */
[----:B------:R-:W-:-:S03]  /*17b0*/  IMAD.SHL.U32 R11, R11, 0x800000, RZ ;  /* 0x008000000b0b7824 */ /* 0x000fc600078e00ff */
[----:B------:R-:W-:-:S04]  /*17c0*/  FFMA R15, R14, 1.4426950216293334961, -R15 ;  /* 0x3fb8aa3b0e0f7823 */ /* 0x000fc8000000080f */
[----:B-1----:R-:W-:Y:S01]  /*17d0*/  FFMA R16, R14, 1.925963033500011079e-08, R15 ;  /* 0x32a570600e107823 */ /* 0x002fe2000000000f */
[----:B------:R-:W-:Y:S01]  /*17e0*/  IADD3 R14, P0, PT, R6, R5, RZ ;  /* 0x00000005060e7210 */ /* 0x000fe20007f1e0ff */
[----:B------:R-:W-:-:S03]  /*17f0*/  IMAD.IADD R5, R4, 0x1, R5 ;  /* 0x0000000104057824 */ /* 0x000fc600078e0205 */
[----:B------:R-:W-:Y:S01]  /*1800*/  IADD3.X R13, PT, PT, RZ, R7, RZ, P0, !PT ;  /* 0x00000007ff0d7210 */ /* 0x000fe200007fe4ff */
[----:B------:R-:W0:Y:S01]  /*1810*/  MUFU.EX2 R16, R16 ;  /* 0x0000001000107308 */ /* 0x000e220000000800 */
[----:B------:R-:W-:-:S04]  /*1820*/  LEA R12, P0, R14, UR4, 0x2 ;  /* 0x000000040e0c7c11 */ /* 0x000fc8000f8010ff */
[----:B------:R-:W-:Y:S01]  /*1830*/  LEA.HI.X R13, R14, UR5, R13, 0x2, P0 ;  /* 0x000000050e0d7c11 */ /* 0x000fe200080f140d */
[----:B------:R-:W-:-:S04]  /*1840*/  IMAD.WIDE.U32 R14, R5, 0x4, R2 ;  /* 0x00000004050e7825 */ /* 0x000fc800078e0002 */
[----:B0-----:R-:W-:-:S04]  /*1850*/  FMUL R11, R11, R16 ;  /* 0x000000100b0b7220 */ /* 0x001fc80000400000 */
[----:B------:R-:W-:-:S05]  /*1860*/  FMUL R11, R11, R0 ;  /* 0x000000000b0b7220 */ /* 0x000fca0000400000 */
[----:B------:R0:W-:Y:S04]  /*1870*/  STG.E desc[UR6][R12.64], R11 ;  /* 0x0000000b0c007986 */ /* 0x0001e8000c101906 */
[----:B------:R-:W2:Y:S01]  /*1880*/  LDG.E R15, desc[UR6][R14.64] ;  /* 0x000000060e0f7981 */ /* 0x000ea2000c1e1900 */
[----:B------:R-:W-:Y:S02]  /*1890*/  IADD3 R18, P0, PT, R6, R5, RZ ;  /* 0x0000000506127210 */ /* 0x000fe40007f1e0ff */
[----:B------:R-:W-:-:S03]  /*18a0*/  IADD3 R5, PT, PT, R5, R4, RZ ;  /* 0x0000000405057210 */ /* 0x000fc60007ffe0ff */
[----:B0-----:R-:W-:Y:S01]  /*18b0*/  IMAD.X R11, RZ, RZ, R7, P0 ;  /* 0x000000ffff0b7224 */ /* 0x001fe200000e0607 */
[----:B------:R-:W-:-:S04]  /*18c0*/  LEA R12, P0, R18, UR4, 0x2 ;  /* 0x00000004120c7c11 */ /* 0x000fc8000f8010ff */
[----:B------:R-:W-:Y:S01]  /*18d0*/  LEA.HI.X R13, R18, UR5, R11, 0x2, P0 ;  /* 0x00000005120d7c11 */ /* 0x000fe200080f140b */
[----:B--2---:R-:W-:Y:S01]  /*18e0*/  FADD R16, -R8, R15 ;  /* 0x0000000f08107221 */ /* 0x004fe20000000100 */
[----:B------:R-:W-:-:S04]  /*18f0*/  IMAD.WIDE.U32 R14, R5, 0x4, R2 ;  /* 0x00000004050e7825 */ /* 0x000fc800078e0002 */
        /* <DEDUP_REMOVED lines=9> */
[----:B------:R0:W-:Y:S04]  /*1990*/  STG.E desc[UR6][R12.64], R17 ;  /* 0x000000110c007986 */ /* 0x0001e8000c101906 */
[----:B------:R-:W2:Y:S01]  /*19a0*/  LDG.E R15, desc[UR6][R14.64] ;  /* 0x000000060e0f7981 */ /* 0x000ea2000c1e1900 */
[----:B------:R-:W-:Y:S01]  /*19b0*/  IADD3 R18, P0, PT, R6, R5, RZ ;  /* 0x0000000506127210 */ /* 0x000fe20007f1e0ff */
[----:B------:R-:W-:-:S03]  /*19c0*/  IMAD.IADD R5, R5, 0x1, R4 ;  /* 0x0000000105057824 */ /* 0x000fc600078e0204 */
[----:B0-----:R-:W-:Y:S02]  /*19d0*/  IADD3.X R13, PT, PT, RZ, R7, RZ, P0, !PT ;  /* 0x00000007ff0d7210 */ /* 0x001fe400007fe4ff */
[----:B------:R-:W-:-:S04]  /*19e0*/  LEA R12, P0, R18, UR4, 0x2 ;  /* 0x00000004120c7c11 */ /* 0x000fc8000f8010ff */
[----:B------:R-:W-:Y:S01]  /*19f0*/  LEA.HI.X R13, R18, UR5, R13, 0x2, P0 ;  /* 0x00000005120d7c11 */ /* 0x000fe200080f140d */
[----:B--2---:R-:W-:Y:S01]  /*1a00*/  FADD R16, -R8, R15 ;  /* 0x0000000f08107221 */ /* 0x004fe20000000100 */
[----:B------:R-:W-:-:S04]  /*1a10*/  IMAD.WIDE.U32 R14, R5, 0x4, R2 ;  /* 0x00000004050e7825 */ /* 0x000fc800078e0002 */
        /* <DEDUP_REMOVED lines=9> */
[----:B------:R0:W-:Y:S04]  /*1ab0*/  STG.E desc[UR6][R12.64], R11 ;  /* 0x0000000b0c007986 */ /* 0x0001e8000c101906 */
[----:B------:R-:W2:Y:S01]  /*1ac0*/  LDG.E R15, desc[UR6][R14.64] ;  /* 0x000000060e0f7981 */ /* 0x000ea2000c1e1900 */
[----:B------:R-:W-:Y:S02]  /*1ad0*/  IADD3 R18, P0, PT, R6, R5, RZ ;  /* 0x0000000506127210 */ /* 0x000fe40007f1e0ff */
[----:B------:R-:W-:-:S03]  /*1ae0*/  IADD3 R5, PT, PT, R5, R4, RZ ;  /* 0x0000000405057210 */ /* 0x000fc60007ffe0ff */
[----:B0-----:R-:W-:Y:S02]  /*1af0*/  IMAD.X R11, RZ, RZ, R7, P0 ;  /* 0x000000ffff0b7224 */ /* 0x001fe400000e0607 */
[----:B--2---:R-:W-:-:S04]  /*1b00*/  FADD R16, -R8, R15 ;  /* 0x0000000f08107221 */ /* 0x004fc80000000100 */
[----:B------:R-:W-:-:S04]  /*1b10*/  FFMA.SAT R9, R16, R9, 0.5 ;  /* 0x3f00000010097423 */ /* 0x000fc80000002009 */
[----:B------:R-:W-:Y:S01]  /*1b20*/  FFMA.RM R9, R9, R10, 12582913 ;  /* 0x4b40000109097423 */ /* 0x000fe2000000400a */
[----:B------:R-:W-:-:S03]  /*1b30*/  LEA R10, P0, R18, UR4, 0x2 ;  /* 0x00000004120a7c11 */ /* 0x000fc6000f8010ff */
[C---:B------:R-:W-:Y:S01]  /*1b40*/  FADD R17, R9.reuse, -12583039 ;  /* 0xcb40007f09117421 */ /* 0x040fe20000000000 */
[----:B------:R-:W-:Y:S02]  /*1b50*/  SHF.L.U32 R9, R9, 0x17, RZ ;  /* 0x0000001709097819 */ /* 0x000fe400000006ff */
[----:B------:R-:W-:Y:S01]  /*1b60*/  LEA.HI.X R11, R18, UR5, R11, 0x2, P0 ;  /* 0x00000005120b7c11 */ /* 0x000fe200080f140b */
[----:B------:R-:W-:Y:S01]  /*1b70*/  FFMA R17, R16, 1.4426950216293334961, -R17 ;  /* 0x3fb8aa3b10117823 */ /* 0x000fe20000000811 */
[----:B------:R-:W-:-:S03]  /*1b80*/  ISETP.GE.AND P0, PT, R5, UR8, PT ;  /* 0x0000000805007c0c */ /* 0x000fc6000bf06270 */
[----:B------:R-:W-:-:S04]  /*1b90*/  FFMA R17, R16, 1.925963033500011079e-08, R17 ;  /* 0x32a5706010117823 */ /* 0x000fc80000000011 */
[----:B------:R-:W0:Y:S02]  /*1ba0*/  MUFU.EX2 R16, R17 ;  /* 0x0000001100107308 */ /* 0x000e240000000800 */
[----:B0-----:R-:W-:-:S04]  /*1bb0*/  FMUL R9, R9, R16 ;  /* 0x0000001009097220 */ /* 0x001fc80000400000 */
[----:B------:R-:W-:-:S05]  /*1bc0*/  FMUL R9, R9, R0 ;  /* 0x0000000009097220 */ /* 0x000fca0000400000 */
[----:B------:R2:W-:Y:S01]  /*1bd0*/  STG.E desc[UR6][R10.64], R9 ;  /* 0x000000090a007986 */ /* 0x0005e2000c101906 */
[----:B------:R-:W-:Y:S05]  /*1be0*/  @!P0 BRA `(.L_x_104) ;  /* 0xfffffff800d08947 */ /* 0x000fea000383ffff */
[----:B------:R-:W-:Y:S05]  /*1bf0*/  EXIT ;  /* 0x000000000000794d */ /* 0x000fea0003800000 */
.L_x_87:
[----:B------:R-:W-:Y:S01]  /*1c00*/  IMAD.MOV.U32 R15, RZ, RZ, 0x10 ;  /* 0x00000010ff0f7424 */ /* 0x000fe200078e00ff */
[----:B------:R-:W-:Y:S01]  /*1c10*/  MOV R16, 0x1f ;  /* 0x0000001f00107802 */ /* 0x000fe20000000f00 */
[----:B------:R-:W-:-:S07]  /*1c20*/  IMAD.MOV.U32 R14, RZ, RZ, -0x1 ;  /* 0xffffffffff0e7424 */ /* 0x000fce00078e00ff */
[----:B0-----:R-:W-:Y:S05]  /*1c30*/  WARPSYNC.COLLECTIVE R14, `(.L_x_105) ;  /* 0x000000000e087348 */ /* 0x001fea0003c00000 */
[----:B------:R1:W2:Y:S02]  /*1c40*/  SHFL.DOWN P1, R12, R9, R15, R16 ;  /* 0x0800000f090c7389 */ /* 0x0002a40000020010 */
[----:B012---:R-:W-:Y:S05]  /*1c50*/  ENDCOLLECTIVE ;  /* 0x000000000000791b */ /* 0x007fea0003800000 */
.L_x_105:
[----:B------:R-:W-:Y:S01]  /*1c60*/  HFMA2 R15, -RZ, RZ, 0, 4.76837158203125e-07 ;  /* 0x00000008ff0f7431 */ /* 0x000fe200000001ff */
[----:B------:R-:W-:-:S04]  /*1c70*/  MOV R8, R12 ;  /* 0x0000000c00087202 */ /* 0x000fc80000000f00 */
[----:B------:R-:W-:-:S05]  /*1c80*/  FMNMX R8, R8, R9, !PT ;  /* 0x0000000908087209 */ /* 0x000fca0007800000 */
[----:B------:R-:W-:-:S07]  /*1c90*/  IMAD.MOV.U32 R9, RZ, RZ, R8 ;  /* 0x000000ffff097224 */ /* 0x000fce00078e0008 */
[----:B------:R-:W-:Y:S05]  /*1ca0*/  WARPSYNC.COLLECTIVE R14, `(.L_x_106) ;  /* 0x000000000e087348 */ /* 0x000fea0003c00000 */
[----:B------:R0:W1:Y:S02]  /*1cb0*/  SHFL.DOWN P1, R12, R9, R15, R16 ;  /* 0x0800000f090c7389 */ /* 0x0000640000020010 */
[----:B01----:R-:W-:Y:S05]  /*1cc0*/  ENDCOLLECTIVE ;  /* 0x000000000000791b */ /* 0x003fea0003800000 */
.L_x_106:
[----:B------:R-:W-:Y:S02]  /*1cd0*/  IMAD.MOV.U32 R15, RZ, RZ, 0x4 ;  /* 0x00000004ff0f7424 */ /* 0x000fe400078e00ff */
[----:B------:R-:W-:-:S05]  /*1ce0*/  IMAD.MOV.U32 R11, RZ, RZ, R12 ;  /* 0x000000ffff0b7224 */ /* 0x000fca00078e000c */
[----:B------:R-:W-:-:S04]  /*1cf0*/  FMNMX R11, R8, R11, !PT ;  /* 0x0000000b080b7209 */ /* 0x000fc80007800000 */
[----:B------:R-:W-:-:S07]  /*1d00*/  MOV R9, R11 ;  /* 0x0000000b00097202 */ /* 0x000fce0000000f00 */
[----:B------:R-:W-:Y:S05]  /*1d10*/  WARPSYNC.COLLECTIVE R14, `(.L_x_107) ;  /* 0x000000000e087348 */ /* 0x000fea0003c00000 */
[----:B------:R0:W1:Y:S02]  /*1d20*/  SHFL.DOWN P1, R12, R9, R15, R16 ;  /* 0x0800000f090c7389 */ /* 0x0000640000020010 */
[----:B01----:R-:W-:Y:S05]  /*1d30*/  ENDCOLLECTIVE ;  /* 0x000000000000791b */ /* 0x003fea0003800000 */
.L_x_107:
[----:B------:R-:W-:Y:S01]  /*1d40*/  HFMA2 R15, -RZ, RZ, 0, 1.1920928955078125e-07 ;  /* 0x00000002ff0f7431 */ /* 0x000fe200000001ff */
[----:B------:R-:W-:-:S04]  /*1d50*/  MOV R10, R12 ;  /* 0x0000000c000a7202 */ /* 0x000fc80000000f00 */
[----:B------:R-:W-:-:S05]  /*1d60*/  FMNMX R10, R11, R10, !PT ;  /* 0x0000000a0b0a7209 */ /* 0x000fca0007800000 */
[----:B------:R-:W-:-:S07]  /*1d70*/  IMAD.MOV.U32 R9, RZ, RZ, R10 ;  /* 0x000000ffff097224 */ /* 0x000fce00078e000a */
[----:B------:R-:W-:Y:S05]  /*1d80*/  WARPSYNC.COLLECTIVE R14, `(.L_x_108) ;  /* 0x000000000e087348 */ /* 0x000fea0003c00000 */
[----:B------:R0:W1:Y:S02]  /*1d90*/  SHFL.DOWN P1, R12, R9, R15, R16 ;  /* 0x0800000f090c7389 */ /* 0x0000640000020010 */
[----:B01----:R-:W-:Y:S05]  /*1da0*/  ENDCOLLECTIVE ;  /* 0x000000000000791b */ /* 0x003fea0003800000 */
.L_x_108:
[----:B------:R-:W-:Y:S02]  /*1db0*/  IMAD.MOV.U32 R15, RZ, RZ, 0x1 ;  /* 0x00000001ff0f7424 */ /* 0x000fe400078e00ff */
[----:B------:R-:W-:-:S05]  /*1dc0*/  IMAD.MOV.U32 R13, RZ, RZ, R12 ;  /* 0x000000ffff0d7224 */ /* 0x000fca00078e000c */
[----:B------:R-:W-:-:S04]  /*1dd0*/  FMNMX R13, R10, R13, !PT ;  /* 0x0000000d0a0d7209 */ /* 0x000fc80007800000 */
[----:B------:R-:W-:-:S07]  /*1de0*/  MOV R9, R13 ;  /* 0x0000000d00097202 */ /* 0x000fce0000000f00 */
[----:B------:R-:W-:Y:S05]  /*1df0*/  WARPSYNC.COLLECTIVE R14, `(.L_x_109) ;  /* 0x000000000e087348 */ /* 0x000fea0003c00000 */
[----:B------:R0:W1:Y:S02]  /*1e00*/  SHFL.DOWN P1, R12, R9, R15, R16 ;  /* 0x0800000f090c7389 */ /* 0x0000640000020010 */
[----:B01----:R-:W-:Y:S05]  /*1e10*/  ENDCOLLECTIVE ;  /* 0x000000000000791b */ /* 0x003fea0003800000 */
.L_x_109:
[----:B------:R-:W-:Y:S05]  /*1e20*/  BRA `(.L_x_110) ;  /* 0xffffffe800447947 */ /* 0x000fea000383ffff */
.L_x_98:
[----:B------:R-:W-:Y:S02]  /*1e30*/  HFMA2 R15, -RZ, RZ, 0, 9.5367431640625e-07 ;  /* 0x00000010ff0f7431 */ /* 0x000fe400000001ff */
[----:B------:R-:W-:Y:S01]  /*1e40*/  IMAD.MOV.U32 R16, RZ, RZ, 0x1f ;  /* 0x0000001fff107424 */ /* 0x000fe200078e00ff */
[----:B------:R-:W-:-:S07]  /*1e50*/  MOV R14, 0xffffffff ;  /* 0xffffffff000e7802 */ /* 0x000fce0000000f00 */
[----:B01----:R-:W-:Y:S05]  /*1e60*/  WARPSYNC.COLLECTIVE R14, `(.L_x_111) ;  /* 0x000000000e087348 */ /* 0x003fea0003c00000 */
[----:B------:R2:W3:Y:S02]  /*1e70*/  SHFL.DOWN P1, R12, R9, R15, R16 ;  /* 0x0800000f090c7389 */ /* 0x0004e40000020010 */
[----:B0123--:R-:W-:Y:S05]  /*1e80*/  ENDCOLLECTIVE ;  /* 0x000000000000791b */ /* 0x00ffea0003800000 */
.L_x_111:
[----:B------:R-:W-:Y:S01]  /*1e90*/  HFMA2 R15, -RZ, RZ, 0, 4.76837158203125e-07 ;  /* 0x00000008ff0f7431 */ /* 0x000fe200000001ff */
[----:B------:R-:W-:-:S05]  /*1ea0*/  MOV R0, R12 ;  /* 0x0000000c00007202 */ /* 0x000fca0000000f00 */
[----:B------:R-:W-:-:S04]  /*1eb0*/  FADD R0, R9, R0 ;  /* 0x0000000009007221 */ /* 0x000fc80000000000 */
[----:B------:R-:W-:-:S07]  /*1ec0*/  IMAD.MOV.U32 R9, RZ, RZ, R0 ;  /* 0x000000ffff097224 */ /* 0x000fce00078e0000 */
[----:B------:R-:W-:Y:S05]  /*1ed0*/  WARPSYNC.COLLECTIVE R14, `(.L_x_112) ;  /* 0x000000000e087348 */ /* 0x000fea0003c00000 */
[----:B------:R0:W1:Y:S02]  /*1ee0*/  SHFL.DOWN P1, R12, R9, R15, R16 ;  /* 0x0800000f090c7389 */ /* 0x0000640000020010 */
[----:B01----:R-:W-:Y:S05]  /*1ef0*/  ENDCOLLECTIVE ;  /* 0x000000000000791b */ /* 0x003fea0003800000 */
.L_x_112:
[----:B------:R-:W-:Y:S01]  /*1f00*/  HFMA2 R15, -RZ, RZ, 0, 2.384185791015625e-07 ;  /* 0x00000004ff0f7431 */ /* 0x000fe200000001ff */
[----:B------:R-:W-:-:S05]  /*1f10*/  MOV R11, R12 ;  /* 0x0000000c000b7202 */ /* 0x000fca0000000f00 */
[----:B------:R-:W-:-:S04]  /*1f20*/  FADD R11, R0, R11 ;  /* 0x0000000b000b7221 */ /* 0x000fc80000000000 */
[----:B------:R-:W-:-:S07]  /*1f30*/  IMAD.MOV.U32 R9, RZ, RZ, R11 ;  /* 0x000000ffff097224 */ /* 0x000fce00078e000b */
[----:B------:R-:W-:Y:S05]  /*1f40*/  WARPSYNC.COLLECTIVE R14, `(.L_x_113) ;  /* 0x000000000e087348 */ /* 0x000fea0003c00000 */
[----:B------:R0:W1:Y:S02]  /*1f50*/  SHFL.DOWN P1, R12, R9, R15, R16 ;  /* 0x0800000f090c7389 */ /* 0x0000640000020010 */
[----:B01----:R-:W-:Y:S05]  /*1f60*/  ENDCOLLECTIVE ;  /* 0x000000000000791b */ /* 0x003fea0003800000 */
.L_x_113:
[----:B------:R-:W-:Y:S01]  /*1f70*/  HFMA2 R15, -RZ, RZ, 0, 1.1920928955078125e-07 ;  /* 0x00000002ff0f7431 */ /* 0x000fe200000001ff */
[----:B------:R-:W-:-:S05]  /*1f80*/  MOV R10, R12 ;  /* 0x0000000c000a7202 */ /* 0x000fca0000000f00 */
[----:B------:R-:W-:-:S04]  /*1f90*/  FADD R10, R11, R10 ;  /* 0x0000000a0b0a7221 */ /* 0x000fc80000000000 */
[----:B------:R-:W-:-:S07]  /*1fa0*/  IMAD.MOV.U32 R9, RZ, RZ, R10 ;  /* 0x000000ffff097224 */ /* 0x000fce00078e000a */
[----:B------:R-:W-:Y:S05]  /*1fb0*/  WARPSYNC.COLLECTIVE R14, `(.L_x_114) ;  /* 0x000000000e087348 */ /* 0x000fea0003c00000 */
[----:B------:R0:W1:Y:S02]  /*1fc0*/  SHFL.DOWN P1, R12, R9, R15, R16 ;  /* 0x0800000f090c7389 */ /* 0x0000640000020010 */
[----:B01----:R-:W-:Y:S05]  /*1fd0*/  ENDCOLLECTIVE ;  /* 0x000000000000791b */ /* 0x003fea0003800000 */
.L_x_114:
[----:B------:R-:W-:Y:S01]  /*1fe0*/  HFMA2 R15, -RZ, RZ, 0, 5.9604644775390625e-08 ;  /* 0x00000001ff0f7431 */ /* 0x000fe200000001ff */
[----:B------:R-:W-:-:S05]  /*1ff0*/  MOV R13, R12 ;  /* 0x0000000c000d7202 */ /* 0x000fca0000000f00 */
[----:B------:R-:W-:-:S04]  /*2000*/  FADD R13, R10, R13 ;  /* 0x0000000d0a0d7221 */ /* 0x000fc80000000000 */
[----:B------:R-:W-:-:S07]  /*2010*/  IMAD.MOV.U32 R9, RZ, RZ, R13 ;  /* 0x000000ffff097224 */ /* 0x000fce00078e000d */
[----:B------:R-:W-:Y:S05]  /*2020*/  WARPSYNC.COLLECTIVE R14, `(.L_x_115) ;  /* 0x000000000e087348 */ /* 0x000fea0003c00000 */
[----:B------:R0:W1:Y:S02]  /*2030*/  SHFL.DOWN P1, R12, R9, R15, R16 ;  /* 0x0800000f090c7389 */ /* 0x0000640000020010 */
[----:B01----:R-:W-:Y:S05]  /*2040*/  ENDCOLLECTIVE ;  /* 0x000000000000791b */ /* 0x003fea0003800000 */
.L_x_115:
[----:B------:R-:W-:Y:S05]  /*2050*/  BRA `(.L_x_116) ;  /* 0xfffffff000407947 */ /* 0x000fea000383ffff */
        .weak           $__internal_2_$__cuda_sm20_rcp_rn_f32_slowpath
        .type           $__internal_2_$__cuda_sm20_rcp_rn_f32_slowpath,@function
        .size           $__internal_2_$__cuda_sm20_rcp_rn_f32_slowpath,(.L_x_162 - $__internal_2_$__cuda_sm20_rcp_rn_f32_slowpath)
$__internal_2_$__cuda_sm20_rcp_rn_f32_slowpath:
        /* <DEDUP_REMOVED lines=9> */
[----:B0-----:R-:W1:Y:S02]  /*20f0*/  MUFU.RCP R0, R11 ;  /* 0x0000000b00007308 */ /* 0x001e640000001000 */
[----:B-1----:R-:W-:-:S04]  /*2100*/  FFMA R9, R11, R0, -1 ;  /* 0xbf8000000b097423 */ /* 0x002fc80000000000 */
[----:B------:R-:W-:-:S04]  /*2110*/  FADD.FTZ R9, -R9, -RZ ;  /* 0x800000ff09097221 */ /* 0x000fc80000010100 */
[----:B------:R-:W-:-:S04]  /*2120*/  FFMA R0, R0, R9, R0 ;  /* 0x0000000900007223 */ /* 0x000fc80000000000 */
[----:B------:R-:W-:Y:S01]  /*2130*/  FFMA R9, R0, 1.84467440737095516160e+19, RZ ;  /* 0x5f80000000097823 */ /* 0x000fe200000000ff */
[----:B------:R-:W-:Y:S06]  /*2140*/  BRA `(.L_x_118) ;  /* 0x0000000000887947 */ /* 0x000fec0003800000 */
.L_x_117:
[----:B------:R-:W-:-:S04]  /*2150*/  IADD3 R11, PT, PT, R9, -0xfd, RZ ;  /* 0xffffff03090b7810 */ /* 0x000fc80007ffe0ff */
[----:B------:R-:W-:-:S13]  /*2160*/  ISETP.GT.U32.AND P0, PT, R11, 0x1, PT ;  /* 0x000000010b00780c */ /* 0x000fda0003f04070 */
[----:B------:R-:W-:Y:S05]  /*2170*/  @P0 BRA `(.L_x_119) ;  /* 0x0000000000780947 */ /* 0x000fea0003800000 */
[----:B------:R-:W-:Y:S02]  /*2180*/  LOP3.LUT R12, R0, 0x7fffff, RZ, 0xc0, !PT ;  /* 0x007fffff000c7812 */ /* 0x000fe400078ec0ff */
[----:B------:R-:W-:Y:S02]  /*2190*/  MOV R16, 0x3 ;  /* 0x0000000300107802 */ /* 0x000fe40000000f00 */
[----:B------:R-:W-:Y:S02]  /*21a0*/  LOP3.LUT R12, R12, 0x3f800000, RZ, 0xfc, !PT ;  /* 0x3f8000000c0c7812 */ /* 0x000fe400078efcff */
[----:B------:R-:W-:Y:S02]  /*21b0*/  SHF.L.U32 R17, R16, R11, RZ ;  /* 0x0000000b10117219 */ /* 0x000fe400000006ff */
[----:B------:R-:W0:Y:S01]  /*21c0*/  MUFU.RCP R13, R12 ;  /* 0x0000000c000d7308 */ /* 0x000e220000001000 */
[----:B------:R-:W-:Y:S01]  /*21d0*/  IADD3 R9, PT, PT, R9, -0xfc, RZ ;  /* 0xffffff0409097810 */ /* 0x000fe20007ffe0ff */
        /* <DEDUP_REMOVED lines=20> */
[----:B------:R-:W-:-:S05]  /*2320*/  @!P0 VIADD R9, R9, 0x1 ;  /* 0x0000000109098836 */ /* 0x000fca0000000000 */
[----:B------:R-:W-:-:S04]  /*2330*/  @!P1 SHF.L.U32 R9, R9, 0x1, RZ ;  /* 0x0000000109099819 */ /* 0x000fc800000006ff */
[----:B------:R-:W-:Y:S01]  /*2340*/  LOP3.LUT R9, R9, 0x80000000, R0, 0xf8, !PT ;  /* 0x8000000009097812 */ /* 0x000fe200078ef800 */
[----:B------:R-:W-:Y:S06]  /*2350*/  BRA `(.L_x_118) ;  /* 0x0000000000047947 */ /* 0x000fec0003800000 */
.L_x_119:
[----:B------:R2:W3:Y:S02]  /*2360*/  MUFU.RCP R9, R0 ;  /* 0x0000000000097308 */ /* 0x0004e40000001000 */
.L_x_118:
[----:B------:R-:W-:-:S04]  /*2370*/  HFMA2 R11, -RZ, RZ, 0, 0 ;  /* 0x00000000ff0b7431 */ /* 0x000fc800000001ff */
[----:B0123--:R-:W-:Y:S05]  /*2380*/  RET.REL.NODEC R10 `(_Z17softmax_v2_kernelILb0EEvPKfPfii) ;  /* 0xffffffdc0a1c7950 */ /* 0x00ffea0003c3ffff */
.L_x_120:
        /* <DEDUP_REMOVED lines=15> */
.L_x_162:


//--------------------- .text._Z23softmax_v1_kernel_pass3PfS_iii --------------------------
	.section	.text._Z23softmax_v1_kernel_pass3PfS_iii,"ax",@progbits
	.align	128
        .global         _Z23softmax_v1_kernel_pass3PfS_iii
        .type           _Z23softmax_v1_kernel_pass3PfS_iii,@function
        .size           _Z23softmax_v1_kernel_pass3PfS_iii,(.L_x_163 - _Z23softmax_v1_kernel_pass3PfS_iii)
        .other          _Z23softmax_v1_kernel_pass3PfS_iii,@"STO_CUDA_ENTRY STV_DEFAULT"
_Z23softmax_v1_kernel_pass3PfS_iii:
.text._Z23softmax_v1_kernel_pass3PfS_iii:
[----:B------:R-:W-:Y:S01]  /*0000*/  LDC R1, c[0x0][0x37c] ;  /* 0x0000df00ff017b82 */ /* 0x000fe20000000800 */
[----:B------:R-:W0:Y:S07]  /*0010*/  S2R R3, SR_CTAID.Y ;  /* 0x0000000000037919 */ /* 0x000e2e0000002600 */
[----:B------:R-:W0:Y:S01]  /*0020*/  LDC.64 R6, c[0x0][0x388] ;  /* 0x0000e200ff067b82 */ /* 0x000e220000000a00 */
[----:B------:R-:W1:Y:S01]  /*0030*/  LDCU.64 UR4, c[0x0][0x358] ;  /* 0x00006b00ff0477ac */ /* 0x000e620008000a00 */
[----:B------:R-:W2:Y:S06]  /*0040*/  LDCU UR7, c[0x0][0x394] ;  /* 0x00007280ff0777ac */ /* 0x000eac0008000800 */
[----:B------:R-:W3:Y:S08]  /*0050*/  S2UR UR6, SR_CTAID.X ;  /* 0x00000000000679c3 */ /* 0x000ef00000002500 */
[----:B------:R-:W3:Y:S01]  /*0060*/  LDC R4, c[0x0][0x398] ;  /* 0x0000e600ff047b82 */ /* 0x000ee20000000800 */
[----:B0-----:R-:W-:-:S06]  /*0070*/  IMAD.WIDE.U32 R6, R3, 0x4, R6 ;  /* 0x0000000403067825 */ /* 0x001fcc00078e0006 */
[----:B-1----:R-:W4:Y:S01]  /*0080*/  LDG.E R6, desc[UR4][R6.64] ;  /* 0x0000000406067981 */ /* 0x002f22000c1e1900 */
[----:B------:R-:W0:Y:S01]  /*0090*/  LDC R2, c[0x0][0x360] ;  /* 0x0000d800ff027b82 */ /* 0x000e220000000800 */
[----:B--2---:R-:W-:Y:S01]  /*00a0*/  IMAD R3, R3, UR7, RZ ;  /* 0x0000000703037c24 */ /* 0x004fe2000f8e02ff */
[----:B------:R-:W1:Y:S03]  /*00b0*/  S2R R5, SR_TID.X ;  /* 0x0000000000057919 */ /* 0x000e660000002100 */
[----:B---3--:R-:W-:-:S05]  /*00c0*/  IMAD R3, R4, UR6, R3 ;  /* 0x0000000604037c24 */ /* 0x008fca000f8e0203 */
[----:B------:R-:W-:Y:S01]  /*00d0*/  SHF.R.S32.HI R10, RZ, 0x1f, R3 ;  /* 0x0000001fff0a7819 */ /* 0x000fe20000011403 */
[----:B----4-:R-:W-:-:S05]  /*00e0*/  VIADD R0, R6, 0x1800000 ;  /* 0x0180000006007836 */ /* 0x010fca0000000000 */
[----:B------:R-:W-:-:S04]  /*00f0*/  LOP3.LUT R0, R0, 0x7f800000, RZ, 0xc0, !PT ;  /* 0x7f80000000007812 */ /* 0x000fc800078ec0ff */
[----:B------:R-:W-:-:S13]  /*0100*/  ISETP.GT.U32.AND P0, PT, R0, 0x1ffffff, PT ;  /* 0x01ffffff0000780c */ /* 0x000fda0003f04070 */
[----:B01----:R-:W-:Y:S05]  /*0110*/  @P0 BRA `(.L_x_121) ;  /* 0x00000000000c0947 */ /* 0x003fea0003800000 */
[----:B------:R-:W-:-:S07]  /*0120*/  MOV R4, 0x140 ;  /* 0x0000014000047802 */ /* 0x000fce0000000f00 */
[----:B------:R-:W-:Y:S05]  /*0130*/  CALL.REL.NOINC `($__internal_3_$__cuda_sm20_rcp_rn_f32_slowpath) ;  /* 0x0000000400a87944 */ /* 0x000fea0003c00000 */
[----:B------:R-:W-:Y:S05]  /*0140*/  BRA `(.L_x_122) ;  /* 0x0000000000107947 */ /* 0x000fea0003800000 */
.L_x_121:
[----:B------:R-:W0:Y:S02]  /*0150*/  MUFU.RCP R7, R6 ;  /* 0x0000000600077308 */ /* 0x000e240000001000 */
[----:B0-----:R-:W-:-:S04]  /*0160*/  FFMA R0, R6, R7, -1 ;  /* 0xbf80000006007423 */ /* 0x001fc80000000007 */
[----:B------:R-:W-:-:S04]  /*0170*/  FADD.FTZ R0, -R0, -RZ ;  /* 0x800000ff00007221 */ /* 0x000fc80000010100 */
[----:B------:R-:W-:-:S07]  /*0180*/  FFMA R0, R7, R0, R7 ;  /* 0x0000000007007223 */ /* 0x000fce0000000007 */
.L_x_122:
[----:B------:R-:W0:Y:S02]  /*0190*/  LDCU UR6, c[0x0][0x398] ;  /* 0x00007300ff0677ac */ /* 0x000e240008000800 */
[----:B0-----:R-:W-:-:S13]  /*01a0*/  ISETP.GE.AND P0, PT, R5, UR6, PT ;  /* 0x0000000605007c0c */ /* 0x001fda000bf06270 */
[----:B------:R-:W-:Y:S05]  /*01b0*/  @P0 EXIT ;  /* 0x000000000000094d */ /* 0x000fea0003800000 */
[----:B------:R-:W0:Y:S01]  /*01c0*/  I2F.U32.RP R11, R2 ;  /* 0x00000002000b7306 */ /* 0x000e220000209000 */
[----:B------:R-:W-:Y:S01]  /*01d0*/  IMAD.IADD R4, R5, 0x1, R2 ;  /* 0x0000000105047824 */ /* 0x000fe200078e0202 */
[----:B------:R-:W-:Y:S01]  /*01e0*/  ISETP.NE.U32.AND P2, PT, R2, RZ, PT ;  /* 0x000000ff0200720c */ /* 0x000fe20003f45070 */
[----:B------:R-:W1:Y:S01]  /*01f0*/  LDCU UR9, c[0x0][0x394] ;  /* 0x00007280ff0977ac */ /* 0x000e620008000800 */
[----:B------:R-:W-:Y:S02]  /*0200*/  BSSY.RECONVERGENT B0, `(.L_x_123) ;  /* 0x0000031000007945 */ /* 0x000fe40003800200 */
[C---:B------:R-:W-:Y:S01]  /*0210*/  ISETP.GE.U32.AND P0, PT, R4.reuse, UR6, PT ;  /* 0x0000000604007c0c */ /* 0x040fe2000bf06070 */
[----:B------:R-:W2:Y:S01]  /*0220*/  LDCU UR10, c[0x0][0x398] ;  /* 0x00007300ff0a77ac */ /* 0x000ea20008000800 */
[----:B------:R-:W-:Y:S02]  /*0230*/  VIMNMX.U32 R9, PT, PT, R4, UR6, !PT ;  /* 0x0000000604097c48 */ /* 0x000fe4000ffe0000 */
[----:B------:R-:W-:Y:S01]  /*0240*/  SEL R8, RZ, 0x1, P0 ;  /* 0x00000001ff087807 */ /* 0x000fe20000000000 */
[----:B------:R-:W3:Y:S03]  /*0250*/  LDCU UR8, c[0x0][0x394] ;  /* 0x00007280ff0877ac */ /* 0x000ee60008000800 */
[----:B------:R-:W-:Y:S01]  /*0260*/  IADD3 R9, PT, PT, R9, -R4, -R8 ;  /* 0x8000000409097210 */ /* 0x000fe20007ffe808 */
[----:B0-----:R-:W0:Y:S02]  /*0270*/  MUFU.RCP R11, R11 ;  /* 0x0000000b000b7308 */ /* 0x001e240000001000 */
[----:B0-----:R-:W-:-:S02]  /*0280*/  VIADD R6, R11, 0xffffffe ;  /* 0x0ffffffe0b067836 */ /* 0x001fc40000000000 */
[----:B------:R-:W-:-:S04]  /*0290*/  IMAD.MOV.U32 R11, RZ, RZ, R5 ;  /* 0x000000ffff0b7224 */ /* 0x000fc800078e0005 */
[----:B------:R0:W4:Y:S02]  /*02a0*/  F2I.FTZ.U32.TRUNC.NTZ R7, R6 ;  /* 0x0000000600077305 */ /* 0x000124000021f000 */
[----:B0-----:R-:W-:Y:S02]  /*02b0*/  IMAD.MOV.U32 R6, RZ, RZ, RZ ;  /* 0x000000ffff067224 */ /* 0x001fe400078e00ff */
[----:B----4-:R-:W-:-:S04]  /*02c0*/  IMAD.MOV R13, RZ, RZ, -R7 ;  /* 0x000000ffff0d7224 */ /* 0x010fc800078e0a07 */
[----:B------:R-:W-:-:S04]  /*02d0*/  IMAD R13, R13, R2, RZ ;  /* 0x000000020d0d7224 */ /* 0x000fc800078e02ff */
[----:B------:R-:W-:-:S06]  /*02e0*/  IMAD.HI.U32 R12, R7, R13, R6 ;  /* 0x0000000d070c7227 */ /* 0x000fcc00078e0006 */
[----:B------:R-:W-:-:S04]  /*02f0*/  IMAD.HI.U32 R7, R12, R9, RZ ;  /* 0x000000090c077227 */ /* 0x000fc800078e00ff */
[----:B------:R-:W-:-:S04]  /*0300*/  IMAD.MOV R4, RZ, RZ, -R7 ;  /* 0x000000ffff047224 */ /* 0x000fc800078e0a07 */
[----:B------:R-:W-:-:S05]  /*0310*/  IMAD R9, R2, R4, R9 ;  /* 0x0000000402097224 */ /* 0x000fca00078e0209 */
[----:B------:R-:W-:-:S13]  /*0320*/  ISETP.GE.U32.AND P0, PT, R9, R2, PT ;  /* 0x000000020900720c */ /* 0x000fda0003f06070 */
[----:B------:R-:W-:Y:S02]  /*0330*/  @P0 IMAD.IADD R9, R9, 0x1, -R2 ;  /* 0x0000000109090824 */ /* 0x000fe400078e0a02 */
[----:B------:R-:W-:-:S03]  /*0340*/  @P0 VIADD R7, R7, 0x1 ;  /* 0x0000000107070836 */ /* 0x000fc60000000000 */
[----:B------:R-:W-:-:S13]  /*0350*/  ISETP.GE.U32.AND P1, PT, R9, R2, PT ;  /* 0x000000020900720c */ /* 0x000fda0003f26070 */
[----:B------:R-:W-:Y:S01]  /*0360*/  @P1 VIADD R7, R7, 0x1 ;  /* 0x0000000107071836 */ /* 0x000fe20000000000 */
[----:B------:R-:W-:-:S05]  /*0370*/  @!P2 LOP3.LUT R7, RZ, R2, RZ, 0x33, !PT ;  /* 0x00000002ff07a212 */ /* 0x000fca00078e33ff */
[----:B------:R-:W-:-:S05]  /*0380*/  IMAD.IADD R4, R8, 0x1, R7 ;  /* 0x0000000108047824 */ /* 0x000fca00078e0207 */
[C---:B------:R-:W-:Y:S02]  /*0390*/  LOP3.LUT R6, R4.reuse, 0x3, RZ, 0xc0, !PT ;  /* 0x0000000304067812 */ /* 0x040fe400078ec0ff */
[----:B------:R-:W-:Y:S02]  /*03a0*/  ISETP.GE.U32.AND P0, PT, R4, 0x3, PT ;  /* 0x000000030400780c */ /* 0x000fe40003f06070 */
[----:B------:R-:W-:-:S13]  /*03b0*/  ISETP.NE.AND P1, PT, R6, 0x3, PT ;  /* 0x000000030600780c */ /* 0x000fda0003f25270 */
[----:B-123--:R-:W-:Y:S05]  /*03c0*/  @!P1 BRA `(.L_x_124) ;  /* 0x0000000000509947 */ /* 0x00efea0003800000 */
[----:B------:R-:W0:Y:S01]  /*03d0*/  LDCU.64 UR6, c[0x0][0x380] ;  /* 0x00007000ff0677ac */ /* 0x000e220008000a00 */
[----:B------:R-:W-:Y:S01]  /*03e0*/  VIADD R4, R4, 0x1 ;  /* 0x0000000104047836 */ /* 0x000fe20000000000 */
[----:B------:R-:W-:-:S04]  /*03f0*/  IADD3 R7, P1, PT, R3, R5, RZ ;  /* 0x0000000503077210 */ /* 0x000fc80007f3e0ff */
[----:B------:R-:W-:Y:S01]  /*0400*/  LOP3.LUT R4, R4, 0x3, RZ, 0xc0, !PT ;  /* 0x0000000304047812 */ /* 0x000fe200078ec0ff */
[----:B------:R-:W-:-:S04]  /*0410*/  IMAD.X R8, RZ, RZ, R10, P1 ;  /* 0x000000ffff087224 */ /* 0x000fc800008e060a */
[C---:B------:R-:W-:Y:S01]  /*0420*/  IMAD R11, R4.reuse, R2, R5 ;  /* 0x00000002040b7224 */ /* 0x040fe200078e0205 */
[----:B------:R-:W-:Y:S02]  /*0430*/  IADD3 R4, PT, PT, -R4, RZ, RZ ;  /* 0x000000ff04047210 */ /* 0x000fe40007ffe1ff */
[----:B0-----:R-:W-:-:S04]  /*0440*/  LEA R6, P1, R7, UR6, 0x2 ;  /* 0x0000000607067c11 */ /* 0x001fc8000f8210ff */
[----:B------:R-:W-:-:S09]  /*0450*/  LEA.HI.X R7, R7, UR7, R8, 0x2, P1 ;  /* 0x0000000707077c11 */ /* 0x000fd200088f1408 */
.L_x_125:
[----:B------:R-:W-:Y:S01]  /*0460*/  ISETP.GE.AND P1, PT, R5, UR8, PT ;  /* 0x0000000805007c0c */ /* 0x000fe2000bf26270 */
[----:B------:R-:W-:Y:S02]  /*0470*/  IMAD.MOV.U32 R8, RZ, RZ, R6 ;  /* 0x000000ffff087224 */ /* 0x000fe400078e0006 */
[----:B------:R-:W-:-:S10]  /*0480*/  IMAD.MOV.U32 R9, RZ, RZ, R7 ;  /* 0x000000ffff097224 */ /* 0x000fd400078e0007 */
[----:B------:R-:W2:Y:S01]  /*0490*/  @!P1 LDG.E R7, desc[UR4][R8.64] ;  /* 0x0000000408079981 */ /* 0x000ea2000c1e1900 */
[----:B------:R-:W-:Y:S02]  /*04a0*/  VIADD R4, R4, 0x1 ;  /* 0x0000000104047836 */ /* 0x000fe40000000000 */
[C---:B------:R-:W-:Y:S02]  /*04b0*/  IMAD.IADD R5, R2.reuse, 0x1, R5 ;  /* 0x0000000102057824 */ /* 0x040fe400078e0205 */
[----:B--2---:R-:W-:Y:S01]  /*04c0*/  @!P1 FMUL R13, R7, R0 ;  /* 0x00000000070d9220 */ /* 0x004fe20000400000 */
[----:B------:R-:W-:-:S04]  /*04d0*/  IMAD.WIDE.U32 R6, R2, 0x4, R8 ;  /* 0x0000000402067825 */ /* 0x000fc800078e0008 */
[----:B------:R0:W-:Y:S01]  /*04e0*/  @!P1 STG.E desc[UR4][R8.64], R13 ;  /* 0x0000000d08009986 */ /* 0x0001e2000c101904 */
[----:B------:R-:W-:-:S13]  /*04f0*/  ISETP.NE.AND P1, PT, R4, RZ, PT ;  /* 0x000000ff0400720c */ /* 0x000fda0003f25270 */
[----:B0-----:R-:W-:Y:S05]  /*0500*/  @P1 BRA `(.L_x_125) ;  /* 0xfffffffc00d41947 */ /* 0x001fea000383ffff */
.L_x_124:
[----:B------:R-:W-:Y:S05]  /*0510*/  BSYNC.RECONVERGENT B0 ;  /* 0x0000000000007941 */ /* 0x000fea0003800200 */
.L_x_123:
[----:B------:R-:W-:Y:S05]  /*0520*/  @!P0 EXIT ;  /* 0x000000000000894d */ /* 0x000fea0003800000 */
.L_x_126:
[----:B------:R-:W-:-:S13]  /*0530*/  ISETP.GE.AND P0, PT, R11, UR9, PT ;  /* 0x000000090b007c0c */ /* 0x000fda000bf06270 */
[----:B0-----:R-:W0:Y:S01]  /*0540*/  @!P0 LDC.64 R8, c[0x0][0x380] ;  /* 0x0000e000ff088b82 */ /* 0x001e220000000a00 */
[----:B------:R-:W-:-:S05]  /*0550*/  @!P0 IADD3 R4, P1, PT, R3, R11, RZ ;  /* 0x0000000b03048210 */ /* 0x000fca0007f3e0ff */
[----:B------:R-:W-:Y:S01]  /*0560*/  @!P0 IMAD.X R5, RZ, RZ, R10, P1 ;  /* 0x000000ffff058224 */ /* 0x000fe200008e060a */
[----:B0-----:R-:W-:-:S04]  /*0570*/  @!P0 LEA R8, P1, R4, R8, 0x2 ;  /* 0x0000000804088211 */ /* 0x001fc800078210ff */
[----:B------:R-:W-:-:S05]  /*0580*/  @!P0 LEA.HI.X R9, R4, R9, R5, 0x2, P1 ;  /* 0x0000000904098211 */ /* 0x000fca00008f1405 */
[----:B------:R-:W2:Y:S01]  /*0590*/  @!P0 LDG.E R5, desc[UR4][R8.64] ;  /* 0x0000000408058981 */ /* 0x000ea2000c1e1900 */
[----:B------:R-:W-:-:S05]  /*05a0*/  IMAD.IADD R12, R2, 0x1, R11 ;  /* 0x00000001020c7824 */ /* 0x000fca00078e020b */
[----:B------:R-:W-:-:S13]  /*05b0*/  ISETP.GE.AND P1, PT, R12, UR9, PT ;  /* 0x000000090c007c0c */ /* 0x000fda000bf26270 */
[----:B------:R-:W0:Y:S01]  /*05c0*/  @!P1 LDC.64 R14, c[0x0][0x380] ;  /* 0x0000e000ff0e9b82 */ /* 0x000e220000000a00 */
[----:B------:R-:W-:-:S05]  /*05d0*/  @!P1 IADD3 R4, P2, PT, R3, R12, RZ ;  /* 0x0000000c03049210 */ /* 0x000fca0007f5e0ff */
[----:B------:R-:W-:Y:S01]  /*05e0*/  @!P1 IMAD.X R7, RZ, RZ, R10, P2 ;  /* 0x000000ffff079224 */ /* 0x000fe200010e060a */
[----:B0-----:R-:W-:-:S04]  /*05f0*/  @!P1 LEA R6, P2, R4, R14, 0x2 ;  /* 0x0000000e04069211 */ /* 0x001fc800078410ff */
[----:B------:R-:W-:Y:S01]  /*0600*/  @!P1 LEA.HI.X R7, R4, R15, R7, 0x2, P2 ;  /* 0x0000000f04079211 */ /* 0x000fe200010f1407 */
[----:B--2---:R-:W-:-:S05]  /*0610*/  @!P0 FMUL R11, R5, R0 ;  /* 0x00000000050b8220 */ /* 0x004fca0000400000 */
[----:B------:R0:W-:Y:S04]  /*0620*/  @!P0 STG.E desc[UR4][R8.64], R11 ;  /* 0x0000000b08008986 */ /* 0x0001e8000c101904 */
[----:B------:R-:W2:Y:S01]  /*0630*/  @!P1 LDG.E R13, desc[UR4][R6.64] ;  /* 0x00000004060d9981 */ /* 0x000ea2000c1e1900 */
[----:B------:R-:W-:-:S05]  /*0640*/  IMAD.IADD R14, R12, 0x1, R2 ;  /* 0x000000010c0e7824 */ /* 0x000fca00078e0202 */
[----:B------:R-:W-:-:S13]  /*0650*/  ISETP.GE.AND P0, PT, R14, UR9, PT ;  /* 0x000000090e007c0c */ /* 0x000fda000bf06270 */
[----:B------:R-:W1:Y:S01]  /*0660*/  @!P0 LDC.64 R16, c[0x0][0x380] ;  /* 0x0000e000ff108b82 */ /* 0x000e620000000a00 */
[----:B------:R-:W-:-:S04]  /*0670*/  @!P0 IADD3 R5, P2, PT, R3, R14, RZ ;  /* 0x0000000e03058210 */ /* 0x000fc80007f5e0ff */
[----:B------:R-:W-:Y:S02]  /*0680*/  @!P0 IADD3.X R12, PT, PT, RZ, R10, RZ, P2, !PT ;  /* 0x0000000aff0c8210 */ /* 0x000fe400017fe4ff */
[----:B-1----:R-:W-:-:S04]  /*0690*/  @!P0 LEA R4, P2, R5, R16, 0x2 ;  /* 0x0000001005048211 */ /* 0x002fc800078410ff */
[----:B------:R-:W-:Y:S01]  /*06a0*/  @!P0 LEA.HI.X R5, R5, R17, R12, 0x2, P2 ;  /* 0x0000001105058211 */ /* 0x000fe200010f140c */
[----:B--2---:R-:W-:-:S05]  /*06b0*/  @!P1 FMUL R13, R13, R0 ;  /* 0x000000000d0d9220 */ /* 0x004fca0000400000 */
[----:B------:R1:W-:Y:S04]  /*06c0*/  @!P1 STG.E desc[UR4][R6.64], R13 ;  /* 0x0000000d06009986 */ /* 0x0003e8000c101904 */
[----:B0-----:R-:W2:Y:S01]  /*06d0*/  @!P0 LDG.E R11, desc[UR4][R4.64] ;  /* 0x00000004040b8981 */ /* 0x001ea2000c1e1900 */
        /* <DEDUP_REMOVED lines=9> */
[----:B-1----:R-:W2:Y:S01]  /*0770*/  @!P1 LDG.E R7, desc[UR4][R8.64] ;  /* 0x0000000408079981 */ /* 0x002ea2000c1e1900 */
[----:B------:R-:W-:-:S05]  /*0780*/  IMAD.IADD R11, R14, 0x1, R2 ;  /* 0x000000010e0b7824 */ /* 0x000fca00078e0202 */
[----:B------:R-:W-:Y:S01]  /*0790*/  ISETP.GE.AND P0, PT, R11, UR10, PT ;  /* 0x0000000a0b007c0c */ /* 0x000fe2000bf06270 */
[----:B--2---:R-:W-:-:S05]  /*07a0*/  @!P1 FMUL R7, R7, R0 ;  /* 0x0000000007079220 */ /* 0x004fca0000400000 */
[----:B------:R0:W-:Y:S07]  /*07b0*/  @!P1 STG.E desc[UR4][R8.64], R7 ;  /* 0x0000000708009986 */ /* 0x0001ee000c101904 */
[----:B------:R-:W-:Y:S05]  /*07c0*/  @!P0 BRA `(.L_x_126) ;  /* 0xfffffffc00588947 */ /* 0x000fea000383ffff */
[----:B------:R-:W-:Y:S05]  /*07d0*/  EXIT ;  /* 0x000000000000794d */ /* 0x000fea0003800000 */
        .weak           $__internal_3_$__cuda_sm20_rcp_rn_f32_slowpath
        .type           $__internal_3_$__cuda_sm20_rcp_rn_f32_slowpath,@function
        .size           $__internal_3_$__cuda_sm20_rcp_rn_f32_slowpath,(.L_x_163 - $__internal_3_$__cuda_sm20_rcp_rn_f32_slowpath)
$__internal_3_$__cuda_sm20_rcp_rn_f32_slowpath:
[----:B------:R-:W-:-:S05]  /*07e0*/  IMAD.SHL.U32 R0, R6, 0x2, RZ ;  /* 0x0000000206007824 */ /* 0x000fca00078e00ff */
[----:B------:R-:W-:Y:S01]  /*07f0*/  SHF.R.U32.HI R7, RZ, 0x18, R0 ;  /* 0x00000018ff077819 */ /* 0x000fe20000011600 */
[----:B------:R-:W-:-:S03]  /*0800*/  IMAD.MOV.U32 R0, RZ, RZ, R6 ;  /* 0x000000ffff007224 */ /* 0x000fc600078e0006 */
[----:B------:R-:W-:-:S13]  /*0810*/  ISETP.NE.U32.AND P0, PT, R7, RZ, PT ;  /* 0x000000ff0700720c */ /* 0x000fda0003f05070 */
[----:B------:R-:W-:Y:S05]  /*0820*/  @P0 BRA `(.L_x_127) ;  /* 0x00000000002c0947 */ /* 0x000fea0003800000 */
[----:B------:R-:W-:-:S05]  /*0830*/  IMAD.SHL.U32 R6, R0, 0x2, RZ ;  /* 0x0000000200067824 */ /* 0x000fca00078e00ff */
        /* <DEDUP_REMOVED lines=10> */
.L_x_127:
[----:B------:R-:W-:-:S05]  /*08e0*/  VIADD R6, R7, 0xffffff03 ;  /* 0xffffff0307067836 */ /* 0x000fca0000000000 */
        /* <DEDUP_REMOVED lines=25> */
[----:B------:R-:W-:Y:S01]  /*0a80*/  ISETP.GE.AND P0, PT, R6, RZ, PT ;  /* 0x000000ff0600720c */ /* 0x000fe20003f06270 */
[----:B------:R-:W-:-:S05]  /*0a90*/  VIADD R6, R7, 0xffffff04 ;  /* 0xffffff0407067836 */ /* 0x000fca0000000000 */
[----:B------:R-:W-:-:S07]  /*0aa0*/  SHF.R.U32.HI R9, RZ, R6, R9 ;  /* 0x00000006ff097219 */ /* 0x000fce0000011609 */
[----:B------:R-:W-:-:S04]  /*0ab0*/  @!P0 VIADD R9, R9, 0x1 ;  /* 0x0000000109098836 */ /* 0x000fc80000000000 */
[----:B------:R-:W-:-:S05]  /*0ac0*/  @!P1 IMAD.SHL.U32 R9, R9, 0x2, RZ ;  /* 0x0000000209099824 */ /* 0x000fca00078e00ff */
[----:B------:R-:W-:Y:S01]  /*0ad0*/  LOP3.LUT R6, R9, 0x80000000, R0, 0xf8, !PT ;  /* 0x8000000009067812 */ /* 0x000fe200078ef800 */
[----:B------:R-:W-:Y:S06]  /*0ae0*/  BRA `(.L_x_128) ;  /* 0x0000000000047947 */ /* 0x000fec0003800000 */
.L_x_129:
[----:B------:R0:W1:Y:S02]  /*0af0*/  MUFU.RCP R6, R0 ;  /* 0x0000000000067308 */ /* 0x0000640000001000 */
.L_x_128:
[----:B0123--:R-:W-:Y:S02]  /*0b00*/  IMAD.MOV.U32 R0, RZ, RZ, R6 ;  /* 0x000000ffff007224 */ /* 0x00ffe400078e0006 */
[----:B------:R-:W-:Y:S02]  /*0b10*/  IMAD.MOV.U32 R6, RZ, RZ, R4 ;  /* 0x000000ffff067224 */ /* 0x000fe400078e0004 */
[----:B------:R-:W-:-:S04]  /*0b20*/  IMAD.MOV.U32 R7, RZ, RZ, 0x0 ;  /* 0x00000000ff077424 */ /* 0x000fc800078e00ff */
[----:B------:R-:W-:Y:S05]  /*0b30*/  RET.REL.NODEC R6 `(_Z23softmax_v1_kernel_pass3PfS_iii) ;  /* 0xfffffff406307950 */ /* 0x000fea0003c3ffff */
.L_x_130:
        /* <DEDUP_REMOVED lines=12> */
.L_x_163:


//--------------------- .text._Z23softmax_v1_kernel_pass2PKfPfS1_S1_iii --------------------------
	.section	.text._Z23softmax_v1_kernel_pass2PKfPfS1_S1_iii,"ax",@progbits
	.align	128
        .global         _Z23softmax_v1_kernel_pass2PKfPfS1_S1_iii
        .type           _Z23softmax_v1_kernel_pass2PKfPfS1_S1_iii,@function
        .size           _Z23softmax_v1_kernel_pass2PKfPfS1_S1_iii,(.L_x_169 - _Z23softmax_v1_kernel_pass2PKfPfS1_S1_iii)
        .other          _Z23softmax_v1_kernel_pass2PKfPfS1_S1_iii,@"STO_CUDA_ENTRY STV_DEFAULT"
_Z23softmax_v1_kernel_pass2PKfPfS1_S1_iii:
.text._Z23softmax_v1_kernel_pass2PKfPfS1_S1_iii:
[----:B------:R-:W-:Y:S01]  /*0000*/  LDC R1, c[0x0][0x37c] ;  /* 0x0000df00ff017b82 */ /* 0x000fe20000000800 */
[----:B------:R-:W0:Y:S07]  /*0010*/  S2R R0, SR_TID.X ;  /* 0x0000000000007919 */ /* 0x000e2e0000002100 */
[----:B------:R-:W0:Y:S01]  /*0020*/  LDC R13, c[0x0][0x3a8] ;  /* 0x0000ea00ff0d7b82 */ /* 0x000e220000000800 */
[----:B------:R-:W1:Y:S01]  /*0030*/  LDCU UR8, c[0x0][0x3a4] ;  /* 0x00007480ff0877ac */ /* 0x000e620008000800 */
[----:B------:R-:W-:Y:S01]  /*0040*/  BSSY.RECONVERGENT B0, `(.L_x_131) ;  /* 0x00000cb000007945 */ /* 0x000fe20003800200 */
[----:B------:R-:W1:Y:S01]  /*0050*/  S2R R5, SR_CTAID.Y ;  /* 0x0000000000057919 */ /* 0x000e620000002600 */
[----:B------:R-:W-:Y:S01]  /*0060*/  IMAD.MOV.U32 R4, RZ, RZ, RZ ;  /* 0x000000ffff047224 */ /* 0x000fe200078e00ff */
[----:B------:R-:W2:Y:S03]  /*0070*/  LDCU UR4, c[0x0][0x360] ;  /* 0x00006c00ff0477ac */ /* 0x000ea60008000800 */
[----:B------:R-:W3:Y:S01]  /*0080*/  LDC.64 R8, c[0x0][0x390] ;  /* 0x0000e400ff087b82 */ /* 0x000ee20000000a00 */
[----:B------:R-:W4:Y:S01]  /*0090*/  LDCU.64 UR6, c[0x0][0x358] ;  /* 0x00006b00ff0677ac */ /* 0x000f220008000a00 */
[----:B------:R-:W0:Y:S06]  /*00a0*/  LDCU UR9, c[0x0][0x3a4] ;  /* 0x00007480ff0977ac */ /* 0x000e2c0008000800 */
[----:B------:R-:W5:Y:S01]  /*00b0*/  LDC.64 R2, c[0x0][0x398] ;  /* 0x0000e600ff027b82 */ /* 0x000f620000000a00 */
[----:B------:R-:W0:Y:S01]  /*00c0*/  LDCU UR10, c[0x0][0x3a8] ;  /* 0x00007500ff0a77ac */ /* 0x000e220008000800 */
[----:B------:R-:W0:Y:S06]  /*00d0*/  LDCU.128 UR12, c[0x0][0x380] ;  /* 0x00007000ff0c77ac */ /* 0x000e2c0008000c00 */
[----:B------:R-:W4:Y:S01]  /*00e0*/  S2UR UR5, SR_CTAID.X ;  /* 0x00000000000579c3 */ /* 0x000f220000002500 */
[----:B------:R-:W0:Y:S02]  /*00f0*/  LDCU.128 UR16, c[0x0][0x380] ;  /* 0x00007000ff1077ac */ /* 0x000e240008000c00 */
[----:B0-----:R-:W-:Y:S01]  /*0100*/  ISETP.GE.AND P0, PT, R0, R13, PT ;  /* 0x0000000d0000720c */ /* 0x001fe20003f06270 */
[----:B-1----:R-:W-:-:S02]  /*0110*/  IMAD R7, R5, UR8, RZ ;  /* 0x0000000805077c24 */ /* 0x002fc4000f8e02ff */
[----:B---3--:R-:W-:-:S04]  /*0120*/  IMAD.WIDE.U32 R8, R5, 0x4, R8 ;  /* 0x0000000405087825 */ /* 0x008fc800078e0008 */
[----:B-----5:R-:W-:-:S04]  /*0130*/  IMAD.WIDE.U32 R2, R5, 0x4, R2 ;  /* 0x0000000405027825 */ /* 0x020fc800078e0002 */
[----:B--2---:R-:W-:Y:S02]  /*0140*/  IMAD.U32 R5, RZ, RZ, UR4 ;  /* 0x00000004ff057e24 */ /* 0x004fe4000f8e00ff */
[----:B----4-:R-:W-:Y:S01]  /*0150*/  IMAD R7, R13, UR5, R7 ;  /* 0x000000050d077c24 */ /* 0x010fe2000f8e0207 */
[----:B------:R-:W-:Y:S06]  /*0160*/  @P0 BRA `(.L_x_132) ;  /* 0x0000000800e00947 */ /* 0x000fec0003800000 */
[----:B------:R-:W0:Y:S01]  /*0170*/  I2F.U32.RP R12, R5 ;  /* 0x00000005000c7306 */ /* 0x000e220000209000 */
[----:B------:R1:W5:Y:S01]  /*0180*/  LDG.E R6, desc[UR6][R8.64] ;  /* 0x0000000608067981 */ /* 0x000362000c1e1900 */
[C---:B------:R-:W-:Y:S01]  /*0190*/  IADD3 R4, PT, PT, R5.reuse, R0, RZ ;  /* 0x0000000005047210 */ /* 0x040fe20007ffe0ff */
[----:B------:R-:W-:Y:S01]  /*01a0*/  IMAD.MOV R15, RZ, RZ, -R5 ;  /* 0x000000ffff0f7224 */ /* 0x000fe200078e0a05 */
[----:B------:R-:W-:Y:S01]  /*01b0*/  ISETP.NE.U32.AND P2, PT, R5, RZ, PT ;  /* 0x000000ff0500720c */ /* 0x000fe20003f45070 */
[----:B------:R-:W-:Y:S01]  /*01c0*/  BSSY.RECONVERGENT B1, `(.L_x_133) ;  /* 0x0000041000017945 */ /* 0x000fe20003800200 */
[CC--:B------:R-:W-:Y:S02]  /*01d0*/  ISETP.GE.U32.AND P0, PT, R4.reuse, R13.reuse, PT ;  /* 0x0000000d0400720c */ /* 0x0c0fe40003f06070 */
[----:B------:R-:W-:Y:S02]  /*01e0*/  VIMNMX.U32 R13, PT, PT, R4, R13, !PT ;  /* 0x0000000d040d7248 */ /* 0x000fe40007fe0000 */
[----:B-1----:R-:W-:Y:S01]  /*01f0*/  SEL R8, RZ, 0x1, P0 ;  /* 0x00000001ff087807 */ /* 0x002fe20000000000 */
[----:B0-----:R-:W0:Y:S03]  /*0200*/  MUFU.RCP R12, R12 ;  /* 0x0000000c000c7308 */ /* 0x001e260000001000 */
[----:B------:R-:W-:-:S02]  /*0210*/  IADD3 R4, PT, PT, R13, -R4, -R8 ;  /* 0x800000040d047210 */ /* 0x000fc40007ffe808 */
[----:B0-----:R-:W-:-:S04]  /*0220*/  IADD3 R10, PT, PT, R12, 0xffffffe, RZ ;  /* 0x0ffffffe0c0a7810 */ /* 0x001fc80007ffe0ff */
[----:B------:R0:W1:Y:S02]  /*0230*/  F2I.FTZ.U32.TRUNC.NTZ R11, R10 ;  /* 0x0000000a000b7305 */ /* 0x000064000021f000 */
[----:B0-----:R-:W-:Y:S02]  /*0240*/  IMAD.MOV.U32 R10, RZ, RZ, RZ ;  /* 0x000000ffff0a7224 */ /* 0x001fe400078e00ff */
[----:B-1----:R-:W-:-:S04]  /*0250*/  IMAD R15, R15, R11, RZ ;  /* 0x0000000b0f0f7224 */ /* 0x002fc800078e02ff */
[----:B------:R-:W-:Y:S01]  /*0260*/  IMAD.HI.U32 R11, R11, R15, R10 ;  /* 0x0000000f0b0b7227 */ /* 0x000fe200078e000a */
[----:B------:R-:W-:Y:S02]  /*0270*/  SHF.R.S32.HI R15, RZ, 0x1f, R7 ;  /* 0x0000001fff0f7819 */ /* 0x000fe40000011407 */
[----:B------:R-:W-:-:S03]  /*0280*/  MOV R10, R0 ;  /* 0x00000000000a7202 */ /* 0x000fc60000000f00 */
[----:B------:R-:W-:-:S05]  /*0290*/  IMAD.HI.U32 R11, R11, R4, RZ ;  /* 0x000000040b0b7227 */ /* 0x000fca00078e00ff */
[----:B------:R-:W-:-:S05]  /*02a0*/  IADD3 R9, PT, PT, -R11, RZ, RZ ;  /* 0x000000ff0b097210 */ /* 0x000fca0007ffe1ff */
[----:B------:R-:W-:-:S05]  /*02b0*/  IMAD R4, R5, R9, R4 ;  /* 0x0000000905047224 */ /* 0x000fca00078e0204 */
[----:B------:R-:W-:-:S13]  /*02c0*/  ISETP.GE.U32.AND P0, PT, R4, R5, PT ;  /* 0x000000050400720c */ /* 0x000fda0003f06070 */
[----:B------:R-:W-:Y:S01]  /*02d0*/  @P0 IMAD.IADD R4, R4, 0x1, -R5 ;  /* 0x0000000104040824 */ /* 0x000fe200078e0a05 */
[----:B------:R-:W-:-:S04]  /*02e0*/  @P0 IADD3 R11, PT, PT, R11, 0x1, RZ ;  /* 0x000000010b0b0810 */ /* 0x000fc80007ffe0ff */
[----:B------:R-:W-:-:S13]  /*02f0*/  ISETP.GE.U32.AND P1, PT, R4, R5, PT ;  /* 0x000000050400720c */ /* 0x000fda0003f26070 */
[----:B------:R-:W-:Y:S01]  /*0300*/  @P1 VIADD R11, R11, 0x1 ;  /* 0x000000010b0b1836 */ /* 0x000fe20000000000 */
[----:B------:R-:W-:-:S04]  /*0310*/  @!P2 LOP3.LUT R11, RZ, R5, RZ, 0x33, !PT ;  /* 0x00000005ff0ba212 */ /* 0x000fc800078e33ff */
[----:B------:R-:W-:-:S04]  /*0320*/  IADD3 R11, PT, PT, R8, R11, RZ ;  /* 0x0000000b080b7210 */ /* 0x000fc80007ffe0ff */
[----:B------:R-:W-:-:S04]  /*0330*/  LOP3.LUT R4, R11, 0x3, RZ, 0xc0, !PT ;  /* 0x000000030b047812 */ /* 0x000fc800078ec0ff */
[----:B------:R-:W-:Y:S01]  /*0340*/  ISETP.NE.AND P0, PT, R4, 0x3, PT ;  /* 0x000000030400780c */ /* 0x000fe20003f05270 */
[----:B------:R-:W-:-:S12]  /*0350*/  IMAD.MOV.U32 R4, RZ, RZ, RZ ;  /* 0x000000ffff047224 */ /* 0x000fd800078e00ff */
[----:B------:R-:W-:Y:S05]  /*0360*/  @!P0 BRA `(.L_x_134) ;  /* 0x0000000000988947 */ /* 0x000fea0003800000 */
[-C--:B------:R-:W-:Y:S01]  /*0370*/  IADD3 R12, P0, PT, R7, R0.reuse, RZ ;  /* 0x00000000070c7210 */ /* 0x080fe20007f1e0ff */
[----:B------:R-:W-:Y:S01]  /*0380*/  VIADD R8, R11, 0x1 ;  /* 0x000000010b087836 */ /* 0x000fe20000000000 */
[----:B------:R-:W-:Y:S01]  /*0390*/  MOV R10, R0 ;  /* 0x00000000000a7202 */ /* 0x000fe20000000f00 */
[----:B------:R-:W-:Y:S01]  /*03a0*/  IMAD.MOV.U32 R4, RZ, RZ, RZ ;  /* 0x000000ffff047224 */ /* 0x000fe200078e00ff */
[----:B------:R-:W-:Y:S02]  /*03b0*/  IADD3.X R13, PT, PT, RZ, R15, RZ, P0, !PT ;  /* 0x0000000fff0d7210 */ /* 0x000fe400007fe4ff */
[----:B------:R-:W-:Y:S02]  /*03c0*/  LOP3.LUT R8, R8, 0x3, RZ, 0xc0, !PT ;  /* 0x0000000308087812 */ /* 0x000fe400078ec0ff */
[C---:B------:R-:W-:Y:S01]  /*03d0*/  SHF.L.U64.HI R13, R12.reuse, 0x2, R13 ;  /* 0x000000020c0d7819 */ /* 0x040fe2000001020d */
[----:B------:R-:W-:Y:S01]  /*03e0*/  IMAD.SHL.U32 R12, R12, 0x4, RZ ;  /* 0x000000040c0c7824 */ /* 0x000fe200078e00ff */
[----:B------:R-:W-:-:S07]  /*03f0*/  IADD3 R14, PT, PT, -R8, RZ, RZ ;  /* 0x000000ff080e7210 */ /* 0x000fce0007ffe1ff */
.L_x_137:
[----:B------:R-:W-:Y:S01]  /*0400*/  ISETP.GE.AND P0, PT, R10, UR9, PT ;  /* 0x000000090a007c0c */ /* 0x000fe2000bf06270 */
[----:B------:R-:W-:Y:S01]  /*0410*/  VIADD R14, R14, 0x1 ;  /* 0x000000010e0e7836 */ /* 0x000fe20000000000 */
[----:B------:R-:W-:Y:S01]  /*0420*/  BSSY.RECONVERGENT B2, `(.L_x_135) ;  /* 0x0000016000027945 */ /* 0x000fe20003800200 */
[----:B------:R-:W-:-:S03]  /*0430*/  IMAD.WIDE.U32 R8, R5, 0x4, R12 ;  /* 0x0000000405087825 */ /* 0x000fc600078e000c */
[----:B------:R-:W-:-:S07]  /*0440*/  ISETP.NE.AND P1, PT, R14, RZ, PT ;  /* 0x000000ff0e00720c */ /* 0x000fce0003f25270 */
[----:B------:R-:W-:Y:S06]  /*0450*/  @P0 BRA `(.L_x_136) ;  /* 0x0000000000480947 */ /* 0x000fec0003800000 */
[----:B------:R-:W-:-:S04]  /*0460*/  IADD3 R16, P0, PT, R12, UR12, RZ ;  /* 0x0000000c0c107c10 */ /* 0x000fc8000ff1e0ff */
[----:B------:R-:W-:-:S06]  /*0470*/  IADD3.X R17, PT, PT, R13, UR13, RZ, P0, !PT ;  /* 0x0000000d0d117c10 */ /* 0x000fcc00087fe4ff */
[----:B------:R-:W2:Y:S01]  /*0480*/  LDG.E R17, desc[UR6][R16.64] ;  /* 0x0000000610117981 */ /* 0x000ea2000c1e1900 */
[----:B------:R-:W-:Y:S02]  /*0490*/  HFMA2 R19, -RZ, RZ, 0.96630859375, -0.0022525787353515625 ;  /* 0x3bbb989dff137431 */ /* 0x000fe400000001ff */
[----:B------:R-:W-:Y:S01]  /*04a0*/  IMAD.MOV.U32 R20, RZ, RZ, 0x437c0000 ;  /* 0x437c0000ff147424 */ /* 0x000fe200078e00ff */
[----:B------:R-:W-:-:S04]  /*04b0*/  IADD3 R12, P0, PT, R12, UR14, RZ ;  /* 0x0000000e0c0c7c10 */ /* 0x000fc8000ff1e0ff */
[----:B------:R-:W-:Y:S01]  /*04c0*/  IADD3.X R13, PT, PT, R13, UR15, RZ, P0, !PT ;  /* 0x0000000f0d0d7c10 */ /* 0x000fe200087fe4ff */
[----:B--2--5:R-:W-:-:S04]  /*04d0*/  FADD R18, -R6, R17 ;  /* 0x0000001106127221 */ /* 0x024fc80000000100 */
        /* <DEDUP_REMOVED lines=8> */
[----:B------:R-:W-:Y:S01]  /*0560*/  FADD R4, R4, R19 ;  /* 0x0000001304047221 */ /* 0x000fe20000000000 */
[----:B------:R0:W-:Y:S06]  /*0570*/  STG.E desc[UR6][R12.64], R19 ;  /* 0x000000130c007986 */ /* 0x0001ec000c101906 */
.L_x_136:
[----:B------:R-:W-:Y:S05]  /*0580*/  BSYNC.RECONVERGENT B2 ;  /* 0x0000000000027941 */ /* 0x000fea0003800200 */
.L_x_135:
[----:B0-----:R-:W-:Y:S01]  /*0590*/  IMAD.MOV.U32 R12, RZ, RZ, R8 ;  /* 0x000000ffff0c7224 */ /* 0x001fe200078e0008 */
[----:B------:R-:W-:Y:S01]  /*05a0*/  MOV R13, R9 ;  /* 0x00000009000d7202 */ /* 0x000fe20000000f00 */
[----:B------:R-:W-:Y:S01]  /*05b0*/  IMAD.IADD R10, R5, 0x1, R10 ;  /* 0x00000001050a7824 */ /* 0x000fe200078e020a */
[----:B------:R-:W-:Y:S06]  /*05c0*/  @P1 BRA `(.L_x_137) ;  /* 0xfffffffc008c1947 */ /* 0x000fec000383ffff */
.L_x_134:
[----:B------:R-:W-:Y:S05]  /*05d0*/  BSYNC.RECONVERGENT B1 ;  /* 0x0000000000017941 */ /* 0x000fea0003800200 */
.L_x_133:
[----:B------:R-:W0:Y:S01]  /*05e0*/  LDC R8, c[0x0][0x3a4] ;  /* 0x0000e900ff087b82 */ /* 0x000e220000000800 */
[----:B------:R-:W-:-:S13]  /*05f0*/  ISETP.GE.U32.AND P0, PT, R11, 0x3, PT ;  /* 0x000000030b00780c */ /* 0x000fda0003f06070 */
[----:B------:R-:W-:Y:S05]  /*0600*/  @!P0 BRA `(.L_x_132) ;  /* 0x0000000400b88947 */ /* 0x000fea0003800000 */
.L_x_146:
[----:B0-----:R-:W-:Y:S01]  /*0610*/  ISETP.GE.AND P3, PT, R10, R8, PT ;  /* 0x000000080a00720c */ /* 0x001fe20003f66270 */
[----:B------:R-:W-:Y:S01]  /*0620*/  BSSY.RECONVERGENT B1, `(.L_x_138) ;  /* 0x000001e000017945 */ /* 0x000fe20003800200 */
[----:B------:R-:W-:-:S04]  /*0630*/  IADD3 R16, PT, PT, R5, R10, RZ ;  /* 0x0000000a05107210 */ /* 0x000fc80007ffe0ff */
[----:B------:R-:W-:Y:S01]  /*0640*/  ISETP.GE.AND P0, PT, R16, R8, PT ;  /* 0x000000081000720c */ /* 0x000fe20003f06270 */
[----:B------:R-:W-:-:S05]  /*0650*/  IMAD.IADD R14, R5, 0x1, R16 ;  /* 0x00000001050e7824 */ /* 0x000fca00078e0210 */
[----:B------:R-:W-:Y:S02]  /*0660*/  IADD3 R12, PT, PT, R5, R14, RZ ;  /* 0x0000000e050c7210 */ /* 0x000fe40007ffe0ff */
[-C--:B------:R-:W-:Y:S02]  /*0670*/  ISETP.GE.AND P1, PT, R14, R8.reuse, PT ;  /* 0x000000080e00720c */ /* 0x080fe40003f26270 */
[----:B------:R-:W-:Y:S01]  /*0680*/  ISETP.GE.AND P2, PT, R12, R8, PT ;  /* 0x000000080c00720c */ /* 0x000fe20003f46270 */
[----:B------:R-:W-:-:S12]  /*0690*/  @P3 BRA `(.L_x_139) ;  /* 0x0000000000583947 */ /* 0x000fd80003800000 */
[----:B------:R-:W-:-:S04]  /*06a0*/  IADD3 R17, P3, PT, R7, R10, RZ ;  /* 0x0000000a07117210 */ /* 0x000fc80007f7e0ff */
[----:B------:R-:W-:Y:S01]  /*06b0*/  SHF.L.U32 R13, R17, 0x2, RZ ;  /* 0x00000002110d7819 */ /* 0x000fe200000006ff */
[----:B------:R-:W-:-:S03]  /*06c0*/  IMAD.X R10, RZ, RZ, R15, P3 ;  /* 0x000000ffff0a7224 */ /* 0x000fc600018e060f */
[----:B------:R-:W-:Y:S02]  /*06d0*/  IADD3 R18, P3, PT, R13, UR16, RZ ;  /* 0x000000100d127c10 */ /* 0x000fe4000ff7e0ff */
[----:B------:R-:W-:-:S04]  /*06e0*/  SHF.L.U64.HI R17, R17, 0x2, R10 ;  /* 0x0000000211117819 */ /* 0x000fc8000001020a */
[----:B------:R-:W-:-:S06]  /*06f0*/  IADD3.X R19, PT, PT, R17, UR17, RZ, P3, !PT ;  /* 0x0000001111137c10 */ /* 0x000fcc0009ffe4ff */
[----:B------:R-:W2:Y:S01]  /*0700*/  LDG.E R19, desc[UR6][R18.64] ;  /* 0x0000000612137981 */ /* 0x000ea2000c1e1900 */
[----:B------:R-:W-:Y:S02]  /*0710*/  HFMA2 R11, -RZ, RZ, 3.7421875, 0 ;  /* 0x437c0000ff0b7431 */ /* 0x000fe400000001ff */
[----:B------:R-:W-:Y:S02]  /*0720*/  IMAD.MOV.U32 R10, RZ, RZ, 0x3bbb989d ;  /* 0x3bbb989dff0a7424 */ /* 0x000fe400078e00ff */
[----:B--2--5:R-:W-:-:S04]  /*0730*/  FADD R9, -R6, R19 ;  /* 0x0000001306097221 */ /* 0x024fc80000000100 */
[----:B------:R-:W-:-:S04]  /*0740*/  FFMA.SAT R10, R9, R10, 0.5 ;  /* 0x3f000000090a7423 */ /* 0x000fc8000000200a */
[----:B------:R-:W-:-:S04]  /*0750*/  FFMA.RM R11, R10, R11, 12582913 ;  /* 0x4b4000010a0b7423 */ /* 0x000fc8000000400b */
[----:B------:R-:W-:-:S04]  /*0760*/  FADD R10, R11, -12583039 ;  /* 0xcb40007f0b0a7421 */ /* 0x000fc80000000000 */
[----:B------:R-:W-:-:S04]  /*0770*/  FFMA R10, R9, 1.4426950216293334961, -R10 ;  /* 0x3fb8aa3b090a7823 */ /* 0x000fc8000000080a */
[----:B------:R-:W-:Y:S01]  /*0780*/  FFMA R9, R9, 1.925963033500011079e-08, R10 ;  /* 0x32a5706009097823 */ /* 0x000fe2000000000a */
[----:B------:R-:W-:Y:S01]  /*0790*/  IADD3 R10, P3, PT, R13, UR18, RZ ;  /* 0x000000120d0a7c10 */ /* 0x000fe2000ff7e0ff */
[----:B------:R-:W-:Y:S02]  /*07a0*/  IMAD.SHL.U32 R13, R11, 0x800000, RZ ;  /* 0x008000000b0d7824 */ /* 0x000fe400078e00ff */
[----:B------:R-:W0:Y:S01]  /*07b0*/  MUFU.EX2 R20, R9 ;  /* 0x0000000900147308 */ /* 0x000e220000000800 */
[----:B------:R-:W-:Y:S01]  /*07c0*/  IADD3.X R11, PT, PT, R17, UR19, RZ, P3, !PT ;  /* 0x00000013110b7c10 */ /* 0x000fe20009ffe4ff */
[----:B0-----:R-:W-:-:S04]  /*07d0*/  FMUL R13, R13, R20 ;  /* 0x000000140d0d7220 */ /* 0x001fc80000400000 */
[----:B------:R-:W-:Y:S01]  /*07e0*/  FADD R4, R4, R13 ;  /* 0x0000000d04047221 */ /* 0x000fe20000000000 */
[----:B------:R0:W-:Y:S06]  /*07f0*/  STG.E desc[UR6][R10.64], R13 ;  /* 0x0000000d0a007986 */ /* 0x0001ec000c101906 */
.L_x_139:
[----:B------:R-:W-:Y:S05]  /*0800*/  BSYNC.RECONVERGENT B1 ;  /* 0x0000000000017941 */ /* 0x000fea0003800200 */
.L_x_138:
[----:B------:R-:W-:Y:S04]  /*0810*/  BSSY.RECONVERGENT B1, `(.L_x_140) ;  /* 0x0000018000017945 */ /* 0x000fe80003800200 */
[----:B------:R-:W-:Y:S05]  /*0820*/  @P0 BRA `(.L_x_141) ;  /* 0x0000000000580947 */ /* 0x000fea0003800000 */
[----:B------:R-:W-:-:S04]  /*0830*/  IADD3 R16, P0, PT, R7, R16, RZ ;  /* 0x0000001007107210 */ /* 0x000fc80007f1e0ff */
[----:B------:R-:W-:Y:S01]  /*0840*/  IADD3.X R19, PT, PT, RZ, R15, RZ, P0, !PT ;  /* 0x0000000fff137210 */ /* 0x000fe200007fe4ff */
[----:B0-----:R-:W-:-:S03]  /*0850*/  IMAD.SHL.U32 R13, R16, 0x4, RZ ;  /* 0x00000004100d7824 */ /* 0x001fc600078e00ff */
[----:B------:R-:W-:Y:S02]  /*0860*/  SHF.L.U64.HI R19, R16, 0x2, R19 ;  /* 0x0000000210137819 */ /* 0x000fe40000010213 */
[----:B------:R-:W-:-:S04]  /*0870*/  IADD3 R16, P0, PT, R13, UR16, RZ ;  /* 0x000000100d107c10 */ /* 0x000fc8000ff1e0ff */
[----:B------:R-:W-:-:S06]  /*0880*/  IADD3.X R17, PT, PT, R19, UR17, RZ, P0, !PT ;  /* 0x0000001113117c10 */ /* 0x000fcc00087fe4ff */
[----:B------:R-:W2:Y:S01]  /*0890*/  LDG.E R17, desc[UR6][R16.64] ;  /* 0x0000000610117981 */ /* 0x000ea2000c1e1900 */
[----:B------:R-:W-:Y:S01]  /*08a0*/  MOV R10, 0x3bbb989d ;  /* 0x3bbb989d000a7802 */ /* 0x000fe20000000f00 */
[----:B------:R-:W-:Y:S02]  /*08b0*/  IMAD.MOV.U32 R11, RZ, RZ, 0x437c0000 ;  /* 0x437c0000ff0b7424 */ /* 0x000fe400078e00ff */
[----:B--2--5:R-:W-:-:S04]  /*08c0*/  FADD R9, -R6, R17 ;  /* 0x0000001106097221 */ /* 0x024fc80000000100 */
[----:B------:R-:W-:-:S04]  /*08d0*/  FFMA.SAT R10, R9, R10, 0.5 ;  /* 0x3f000000090a7423 */ /* 0x000fc8000000200a */
[----:B------:R-:W-:-:S04]  /*08e0*/  FFMA.RM R11, R10, R11, 12582913 ;  /* 0x4b4000010a0b7423 */ /* 0x000fc8000000400b */
[----:B------:R-:W-:-:S04]  /*08f0*/  FADD R10, R11, -12583039 ;  /* 0xcb40007f0b0a7421 */ /* 0x000fc80000000000 */
[----:B------:R-:W-:-:S04]  /*0900*/  FFMA R10, R9, 1.4426950216293334961, -R10 ;  /* 0x3fb8aa3b090a7823 */ /* 0x000fc8000000080a */
[----:B------:R-:W-:Y:S01]  /*0910*/  FFMA R9, R9, 1.925963033500011079e-08, R10 ;  /* 0x32a5706009097823 */ /* 0x000fe2000000000a */
[----:B------:R-:W-:Y:S02]  /*0920*/  IADD3 R10, P0, PT, R13, UR18, RZ ;  /* 0x000000120d0a7c10 */ /* 0x000fe4000ff1e0ff */
[----:B------:R-:W-:Y:S01]  /*0930*/  SHF.L.U32 R13, R11, 0x17, RZ ;  /* 0x000000170b0d7819 */ /* 0x000fe200000006ff */
[----:B------:R-:W0:Y:S01]  /*0940*/  MUFU.EX2 R18, R9 ;  /* 0x0000000900127308 */ /* 0x000e220000000800 */
[----:B------:R-:W-:-:S03]  /*0950*/  IADD3.X R11, PT, PT, R19, UR19, RZ, P0, !PT ;  /* 0x00000013130b7c10 */ /* 0x000fc600087fe4ff */
[----:B0-----:R-:W-:-:S04]  /*0960*/  FMUL R13, R13, R18 ;  /* 0x000000120d0d7220 */ /* 0x001fc80000400000 */
[----:B------:R-:W-:Y:S01]  /*0970*/  FADD R4, R4, R13 ;  /* 0x0000000d04047221 */ /* 0x000fe20000000000 */
[----:B------:R1:W-:Y:S06]  /*0980*/  STG.E desc[UR6][R10.64], R13 ;  /* 0x0000000d0a007986 */ /* 0x0003ec000c101906 */
.L_x_141:
[----:B------:R-:W-:Y:S05]  /*0990*/  BSYNC.RECONVERGENT B1 ;  /* 0x0000000000017941 */ /* 0x000fea0003800200 */
.L_x_140:
        /* <DEDUP_REMOVED lines=24> */
.L_x_143:
[----:B------:R-:W-:Y:S05]  /*0b20*/  BSYNC.RECONVERGENT B1 ;  /* 0x0000000000017941 */ /* 0x000fea0003800200 */
.L_x_142:
[----:B------:R-:W-:Y:S04]  /*0b30*/  BSSY.RECONVERGENT B1, `(.L_x_144) ;  /* 0x0000018000017945 */ /* 0x000fe80003800200 */
[----:B------:R-:W-:Y:S05]  /*0b40*/  @P2 BRA `(.L_x_145) ;  /* 0x0000000000582947 */ /* 0x000fea0003800000 */
[----:B------:R-:W-:-:S04]  /*0b50*/  IADD3 R18, P0, PT, R7, R12, RZ ;  /* 0x0000000c07127210 */ /* 0x000fc80007f1e0ff */
[----:B------:R-:W-:Y:S01]  /*0b60*/  IADD3.X R9, PT, PT, RZ, R15, RZ, P0, !PT ;  /* 0x0000000fff097210 */ /* 0x000fe200007fe4ff */
[----:B012---:R-:W-:-:S03]  /*0b70*/  IMAD.SHL.U32 R13, R18, 0x4, RZ ;  /* 0x00000004120d7824 */ /* 0x007fc600078e00ff */
        /* <DEDUP_REMOVED lines=19> */
.L_x_145:
[----:B------:R-:W-:Y:S05]  /*0cb0*/  BSYNC.RECONVERGENT B1 ;  /* 0x0000000000017941 */ /* 0x000fea0003800200 */
.L_x_144:
[----:B0123--:R-:W-:-:S05]  /*0cc0*/  IMAD.IADD R10, R5, 0x1, R12 ;  /* 0x00000001050a7824 */ /* 0x00ffca00078e020c */
[----:B------:R-:W-:-:S13]  /*0cd0*/  ISETP.GE.AND P0, PT, R10, UR10, PT ;  /* 0x0000000a0a007c0c */ /* 0x000fda000bf06270 */
[----:B------:R-:W-:Y:S05]  /*0ce0*/  @!P0 BRA `(.L_x_146) ;  /* 0xfffffff800488947 */ /* 0x000fea000383ffff */
.L_x_132:
[----:B------:R-:W-:Y:S05]  /*0cf0*/  BSYNC.RECONVERGENT B0 ;  /* 0x0000000000007941 */ /* 0x000fea0003800200 */
.L_x_131:
[----:B------:R-:W1:Y:S01]  /*0d00*/  S2UR UR5, SR_CgaCtaId ;  /* 0x00000000000579c3 */ /* 0x000e620000008800 */
[----:B------:R-:W-:Y:S01]  /*0d10*/  UMOV UR4, 0x400 ;  /* 0x0000040000047882 */ /* 0x000fe20000000000 */
[----:B------:R-:W-:Y:S02]  /*0d20*/  ISETP.GE.U32.AND P0, PT, R5, 0x40, PT ;  /* 0x000000400500780c */ /* 0x000fe40003f06070 */
[----:B------:R-:W-:Y:S01]  /*0d30*/  ISETP.GT.U32.AND P1, PT, R0, 0x1f, PT ;  /* 0x0000001f0000780c */ /* 0x000fe20003f24070 */
[----:B-1----:R-:W-:-:S06]  /*0d40*/  ULEA UR4, UR5, UR4, 0x18 ;  /* 0x0000000405047291 */ /* 0x002fcc000f8ec0ff */
[----:B------:R-:W-:-:S05]  /*0d50*/  LEA R7, R0, UR4, 0x2 ;  /* 0x0000000400077c11 */ /* 0x000fca000f8e10ff */
[----:B------:R1:W-:Y:S01]  /*0d60*/  STS [R7], R4 ;  /* 0x0000000407007388 */ /* 0x0003e20000000800 */
[----:B------:R-:W-:Y:S05]  /*0d70*/  @!P0 BRA `(.L_x_147) ;  /* 0x0000000000288947 */ /* 0x000fea0003800000 */
.L_x_148:
[----:B------:R-:W-:Y:S01]  /*0d80*/  BAR.SYNC.DEFER_BLOCKING 0x0 ;  /* 0x0000000000007b1d */ /* 0x000fe20000010000 */
[----:B0-----:R-:W-:-:S04]  /*0d90*/  SHF.R.U32.HI R8, RZ, 0x1, R5 ;  /* 0x00000001ff087819 */ /* 0x001fc80000011605 */
[----:B------:R-:W-:-:S13]  /*0da0*/  ISETP.GE.U32.AND P0, PT, R0, R8, PT ;  /* 0x000000080000720c */ /* 0x000fda0003f06070 */
[----:B-----5:R-:W-:-:S05]  /*0db0*/  @!P0 LEA R6, R8, R7, 0x2 ;  /* 0x0000000708068211 */ /* 0x020fca00078e10ff */
[----:B------:R-:W1:Y:S02]  /*0dc0*/  @!P0 LDS R9, [R6] ;  /* 0x0000000006098984 */ /* 0x000e640000000800 */
[----:B-1----:R-:W-:-:S05]  /*0dd0*/  @!P0 FADD R4, R4, R9 ;  /* 0x0000000904048221 */ /* 0x002fca0000000000 */
[----:B------:R2:W-:Y:S01]  /*0de0*/  @!P0 STS [R7], R4 ;  /* 0x0000000407008388 */ /* 0x0005e20000000800 */
[----:B------:R-:W-:Y:S01]  /*0df0*/  ISETP.GT.U32.AND P0, PT, R5, 0x7f, PT ;  /* 0x0000007f0500780c */ /* 0x000fe20003f04070 */
[----:B------:R-:W-:-:S12]  /*0e00*/  IMAD.MOV.U32 R5, RZ, RZ, R8 ;  /* 0x000000ffff057224 */ /* 0x000fd800078e0008 */
[----:B--2---:R-:W-:Y:S05]  /*0e10*/  @P0 BRA `(.L_x_148) ;  /* 0xfffffffc00d80947 */ /* 0x004fea000383ffff */
.L_x_147:
[----:B------:R-:W-:Y:S05]  /*0e20*/  @P1 EXIT ;  /* 0x000000000000194d */ /* 0x000fea0003800000 */
[----:B------:R-:W2:Y:S01]  /*0e30*/  SHFL.DOWN PT, R5, R4, 0x10, 0x1f ;  /* 0x0a001f0004057f89 */ /* 0x000ea200000e0000 */
[----:B------:R-:W-:Y:S01]  /*0e40*/  ISETP.NE.AND P0, PT, R0, RZ, PT ;  /* 0x000000ff0000720c */ /* 0x000fe20003f05270 */
[----:B--2---:R-:W-:-:S05]  /*0e50*/  FADD R5, R5, R4 ;  /* 0x0000000405057221 */ /* 0x004fca0000000000 */
[----:B-----5:R-:W2:Y:S02]  /*0e60*/  SHFL.DOWN PT, R6, R5, 0x8, 0x1f ;  /* 0x09001f0005067f89 */ /* 0x020ea400000e0000 */
[----:B--2---:R-:W-:-:S05]  /*0e70*/  FADD R6, R5, R6 ;  /* 0x0000000605067221 */ /* 0x004fca0000000000 */
[----:B-1----:R-:W1:Y:S02]  /*0e80*/  SHFL.DOWN PT, R7, R6, 0x4, 0x1f ;  /* 0x08801f0006077f89 */ /* 0x002e6400000e0000 */
[----:B-1----:R-:W-:-:S05]  /*0e90*/  FADD R7, R6, R7 ;  /* 0x0000000706077221 */ /* 0x002fca0000000000 */
[----:B0-----:R-:W0:Y:S02]  /*0ea0*/  SHFL.DOWN PT, R8, R7, 0x2, 0x1f ;  /* 0x08401f0007087f89 */ /* 0x001e2400000e0000 */
[----:B0-----:R-:W-:-:S05]  /*0eb0*/  FADD R8, R7, R8 ;  /* 0x0000000807087221 */ /* 0x001fca0000000000 */
[----:B------:R-:W0:Y:S02]  /*0ec0*/  SHFL.DOWN PT, R9, R8, 0x1, 0x1f ;  /* 0x08201f0008097f89 */ /* 0x000e2400000e0000 */
[----:B0-----:R-:W-:Y:S01]  /*0ed0*/  FADD R9, R8, R9 ;  /* 0x0000000908097221 */ /* 0x001fe20000000000 */
[----:B------:R-:W-:Y:S06]  /*0ee0*/  @P0 EXIT ;  /* 0x000000000000094d */ /* 0x000fec0003800000 */
[----:B------:R-:W-:Y:S01]  /*0ef0*/  REDG.E.ADD.F32.FTZ.RN.STRONG.GPU desc[UR6][R2.64], R9 ;  /* 0x00000009020079a6 */ /* 0x000fe2000c12f306 */
[----:B------:R-:W-:Y:S05]  /*0f00*/  EXIT ;  /* 0x000000000000794d */ /* 0x000fea0003800000 */
.L_x_149:
        /* <DEDUP_REMOVED lines=15> */
.L_x_169:


//--------------------- .text._Z23softmax_v1_kernel_pass1PKfPfiii --------------------------
	.section	.text._Z23softmax_v1_kernel_pass1PKfPfiii,"ax",@progbits
	.align	128
        .global         _Z23softmax_v1_kernel_pass1PKfPfiii
        .type           _Z23softmax_v1_kernel_pass1PKfPfiii,@function
        .size           _Z23softmax_v1_kernel_pass1PKfPfiii,(.L_x_170 - _Z23softmax_v1_kernel_pass1PKfPfiii)
        .other          _Z23softmax_v1_kernel_pass1PKfPfiii,@"STO_CUDA_ENTRY STV_DEFAULT"
_Z23softmax_v1_kernel_pass1PKfPfiii:
.text._Z23softmax_v1_kernel_pass1PKfPfiii:
[----:B------:R-:W-:Y:S01]  /*0000*/  LDC R1, c[0x0][0x37c] ;  /* 0x0000df00ff017b82 */ /* 0x000fe20000000800 */
[----:B------:R-:W0:Y:S07]  /*0010*/  S2R R0, SR_TID.X ;  /* 0x0000000000007919 */ /* 0x000e2e0000002100 */
[----:B------:R-:W0:Y:S01]  /*0020*/  LDC R11, c[0x0][0x398] ;  /* 0x0000e600ff0b7b82 */ /* 0x000e220000000800 */
[----:B------:R-:W1:Y:S01]  /*0030*/  LDCU UR8, c[0x0][0x394] ;  /* 0x00007280ff0877ac */ /* 0x000e620008000800 */
[----:B------:R-:W-:Y:S01]  /*0040*/  BSSY.RECONVERGENT B0, `(.L_x_150) ;  /* 0x000006c000007945 */ /* 0x000fe20003800200 */
[----:B------:R-:W1:Y:S01]  /*0050*/  S2R R5, SR_CTAID.Y ;  /* 0x0000000000057919 */ /* 0x000e620000002600 */
[----:B------:R-:W-:Y:S01]  /*0060*/  IMAD.MOV.U32 R6, RZ, RZ, -0x800000 ;  /* 0xff800000ff067424 */ /* 0x000fe200078e00ff */
[----:B------:R-:W2:Y:S03]  /*0070*/  LDCU UR4, c[0x0][0x360] ;  /* 0x00006c00ff0477ac */ /* 0x000ea60008000800 */
[----:B------:R-:W3:Y:S01]  /*0080*/  S2UR UR5, SR_CTAID.X ;  /* 0x00000000000579c3 */ /* 0x000ee20000002500 */
[----:B------:R-:W4:Y:S01]  /*0090*/  LDCU.64 UR6, c[0x0][0x358] ;  /* 0x00006b00ff0677ac */ /* 0x000f220008000a00 */
[----:B------:R-:W0:Y:S06]  /*00a0*/  LDCU UR10, c[0x0][0x394] ;  /* 0x00007280ff0a77ac */ /* 0x000e2c0008000800 */
[----:B------:R-:W5:Y:S01]  /*00b0*/  LDC.64 R2, c[0x0][0x388] ;  /* 0x0000e200ff027b82 */ /* 0x000f620000000a00 */
[----:B------:R-:W0:Y:S01]  /*00c0*/  LDCU UR9, c[0x0][0x394] ;  /* 0x00007280ff0977ac */ /* 0x000e220008000800 */
[----:B------:R-:W0:Y:S01]  /*00d0*/  LDCU UR11, c[0x0][0x398] ;  /* 0x00007300ff0b77ac */ /* 0x000e220008000800 */
[----:B--2---:R-:W-:Y:S01]  /*00e0*/  IMAD.U32 R9, RZ, RZ, UR4 ;  /* 0x00000004ff097e24 */ /* 0x004fe2000f8e00ff */
[----:B0-----:R-:W-:Y:S01]  /*00f0*/  ISETP.GE.AND P0, PT, R0, R11, PT ;  /* 0x0000000b0000720c */ /* 0x001fe20003f06270 */
[----:B-1----:R-:W-:-:S04]  /*0100*/  IMAD R7, R5, UR8, RZ ;  /* 0x0000000805077c24 */ /* 0x002fc8000f8e02ff */
[----:B---3--:R-:W-:Y:S02]  /*0110*/  IMAD R7, R11, UR5, R7 ;  /* 0x000000050b077c24 */ /* 0x008fe4000f8e0207 */
[----:B-----5:R-:W-:-:S06]  /*0120*/  IMAD.WIDE.U32 R2, R5, 0x4, R2 ;  /* 0x0000000405027825 */ /* 0x020fcc00078e0002 */
[----:B----4-:R-:W-:Y:S05]  /*0130*/  @P0 BRA `(.L_x_151) ;  /* 0x0000000400700947 */ /* 0x010fea0003800000 */
[----:B------:R-:W0:Y:S01]  /*0140*/  I2F.U32.RP R10, R9 ;  /* 0x00000009000a7306 */ /* 0x000e220000209000 */
[C-C-:B------:R-:W-:Y:S01]  /*0150*/  IMAD.IADD R6, R9.reuse, 0x1, R0.reuse ;  /* 0x0000000109067824 */ /* 0x140fe200078e0200 */
[----:B------:R-:W-:Y:S01]  /*0160*/  ISETP.NE.U32.AND P2, PT, R9, RZ, PT ;  /* 0x000000ff0900720c */ /* 0x000fe20003f45070 */
[----:B------:R-:W-:Y:S01]  /*0170*/  IMAD.MOV R13, RZ, RZ, -R9 ;  /* 0x000000ffff0d7224 */ /* 0x000fe200078e0a09 */
[----:B------:R-:W-:Y:S01]  /*0180*/  BSSY.RECONVERGENT B1, `(.L_x_152) ;  /* 0x0000030000017945 */ /* 0x000fe20003800200 */
[----:B------:R-:W-:Y:S01]  /*0190*/  SHF.R.S32.HI R17, RZ, 0x1f, R7 ;  /* 0x0000001fff117819 */ /* 0x000fe20000011407 */
[----:B------:R-:W-:Y:S01]  /*01a0*/  IMAD.MOV.U32 R16, RZ, RZ, R0 ;  /* 0x000000ffff107224 */ /* 0x000fe200078e0000 */
[CC--:B------:R-:W-:Y:S02]  /*01b0*/  ISETP.GE.U32.AND P0, PT, R6.reuse, R11.reuse, PT ;  /* 0x0000000b0600720c */ /* 0x0c0fe40003f06070 */
[----:B------:R-:W-:Y:S02]  /*01c0*/  VIMNMX.U32 R11, PT, PT, R6, R11, !PT ;  /* 0x0000000b060b7248 */ /* 0x000fe40007fe0000 */
[----:B------:R-:W-:Y:S01]  /*01d0*/  SEL R8, RZ, 0x1, P0 ;  /* 0x00000001ff087807 */ /* 0x000fe20000000000 */
[----:B0-----:R-:W0:Y:S03]  /*01e0*/  MUFU.RCP R10, R10 ;  /* 0x0000000a000a7308 */ /* 0x001e260000001000 */
[----:B------:R-:W-:Y:S01]  /*01f0*/  IADD3 R6, PT, PT, R11, -R6, -R8 ;  /* 0x800000060b067210 */ /* 0x000fe20007ffe808 */
[----:B0-----:R-:W-:-:S04]  /*0200*/  VIADD R4, R10, 0xffffffe ;  /* 0x0ffffffe0a047836 */ /* 0x001fc80000000000 */
[----:B------:R0:W1:Y:S02]  /*0210*/  F2I.FTZ.U32.TRUNC.NTZ R5, R4 ;  /* 0x0000000400057305 */ /* 0x000064000021f000 */
[----:B0-----:R-:W-:Y:S02]  /*0220*/  IMAD.MOV.U32 R4, RZ, RZ, RZ ;  /* 0x000000ffff047224 */ /* 0x001fe400078e00ff */
[----:B-1----:R-:W-:-:S04]  /*0230*/  IMAD R13, R13, R5, RZ ;  /* 0x000000050d0d7224 */ /* 0x002fc800078e02ff */
[----:B------:R-:W-:-:S06]  /*0240*/  IMAD.HI.U32 R5, R5, R13, R4 ;  /* 0x0000000d05057227 */ /* 0x000fcc00078e0004 */
[----:B------:R-:W-:-:S04]  /*0250*/  IMAD.HI.U32 R5, R5, R6, RZ ;  /* 0x0000000605057227 */ /* 0x000fc800078e00ff */
[----:B------:R-:W-:-:S04]  /*0260*/  IMAD.MOV R4, RZ, RZ, -R5 ;  /* 0x000000ffff047224 */ /* 0x000fc800078e0a05 */
[----:B------:R-:W-:-:S05]  /*0270*/  IMAD R6, R9, R4, R6 ;  /* 0x0000000409067224 */ /* 0x000fca00078e0206 */
[----:B------:R-:W-:-:S13]  /*0280*/  ISETP.GE.U32.AND P0, PT, R6, R9, PT ;  /* 0x000000090600720c */ /* 0x000fda0003f06070 */
[----:B------:R-:W-:Y:S02]  /*0290*/  @P0 IMAD.IADD R6, R6, 0x1, -R9 ;  /* 0x0000000106060824 */ /* 0x000fe400078e0a09 */
[----:B------:R-:W-:-:S03]  /*02a0*/  @P0 VIADD R5, R5, 0x1 ;  /* 0x0000000105050836 */ /* 0x000fc60000000000 */
[----:B------:R-:W-:Y:S01]  /*02b0*/  ISETP.GE.U32.AND P1, PT, R6, R9, PT ;  /* 0x000000090600720c */ /* 0x000fe20003f26070 */
[----:B------:R-:W-:-:S12]  /*02c0*/  IMAD.MOV.U32 R6, RZ, RZ, -0x800000 ;  /* 0xff800000ff067424 */ /* 0x000fd800078e00ff */
[----:B------:R-:W-:Y:S01]  /*02d0*/  @P1 VIADD R5, R5, 0x1 ;  /* 0x0000000105051836 */ /* 0x000fe20000000000 */
[----:B------:R-:W-:-:S05]  /*02e0*/  @!P2 LOP3.LUT R5, RZ, R9, RZ, 0x33, !PT ;  /* 0x00000009ff05a212 */ /* 0x000fca00078e33ff */
[----:B------:R-:W-:-:S05]  /*02f0*/  IMAD.IADD R4, R8, 0x1, R5 ;  /* 0x0000000108047824 */ /* 0x000fca00078e0205 */
[C---:B------:R-:W-:Y:S02]  /*0300*/  LOP3.LUT R5, R4.reuse, 0x3, RZ, 0xc0, !PT ;  /* 0x0000000304057812 */ /* 0x040fe400078ec0ff */
[----:B------:R-:W-:Y:S02]  /*0310*/  ISETP.GE.U32.AND P1, PT, R4, 0x3, PT ;  /* 0x000000030400780c */ /* 0x000fe40003f26070 */
[----:B------:R-:W-:-:S13]  /*0320*/  ISETP.NE.AND P0, PT, R5, 0x3, PT ;  /* 0x000000030500780c */ /* 0x000fda0003f05270 */
[----:B------:R-:W-:Y:S05]  /*0330*/  @!P0 BRA `(.L_x_153) ;  /* 0x0000000000508947 */ /* 0x000fea0003800000 */
[----:B------:R-:W0:Y:S01]  /*0340*/  LDCU.64 UR4, c[0x0][0x380] ;  /* 0x00007000ff0477ac */ /* 0x000e220008000a00 */
[----:B------:R-:W-:Y:S01]  /*0350*/  IADD3 R5, P0, PT, R7, R0, RZ ;  /* 0x0000000007057210 */ /* 0x000fe20007f1e0ff */
[----:B------:R-:W-:Y:S02]  /*0360*/  VIADD R4, R4, 0x1 ;  /* 0x0000000104047836 */ /* 0x000fe40000000000 */
[----:B------:R-:W-:Y:S02]  /*0370*/  IMAD.MOV.U32 R6, RZ, RZ, -0x800000 ;  /* 0xff800000ff067424 */ /* 0x000fe400078e00ff */
[----:B------:R-:W-:Y:S01]  /*0380*/  IMAD.X R8, RZ, RZ, R17, P0 ;  /* 0x000000ffff087224 */ /* 0x000fe200000e0611 */
[----:B------:R-:W-:Y:S01]  /*0390*/  LOP3.LUT R4, R4, 0x3, RZ, 0xc0, !PT ;  /* 0x0000000304047812 */ /* 0x000fe200078ec0ff */
[----:B------:R-:W-:Y:S01]  /*03a0*/  IMAD.MOV.U32 R16, RZ, RZ, R0 ;  /* 0x000000ffff107224 */ /* 0x000fe200078e0000 */
[----:B0-----:R-:W-:-:S04]  /*03b0*/  LEA R10, P0, R5, UR4, 0x2 ;  /* 0x00000004050a7c11 */ /* 0x001fc8000f8010ff */
[----:B------:R-:W-:Y:S01]  /*03c0*/  LEA.HI.X R5, R5, UR5, R8, 0x2, P0 ;  /* 0x0000000505057c11 */ /* 0x000fe200080f1408 */
[----:B------:R-:W-:-:S08]  /*03d0*/  IMAD.MOV R8, RZ, RZ, -R4 ;  /* 0x000000ffff087224 */ /* 0x000fd000078e0a04 */
.L_x_154:
[----:B------:R-:W-:Y:S01]  /*03e0*/  ISETP.GE.AND P0, PT, R16, UR9, PT ;  /* 0x0000000910007c0c */ /* 0x000fe2000bf06270 */
[----:B------:R-:W-:-:S12]  /*03f0*/  IMAD.MOV.U32 R11, RZ, RZ, R5 ;  /* 0x000000ffff0b7224 */ /* 0x000fd800078e0005 */
[----:B------:R0:W2:Y:S01]  /*0400*/  @!P0 LDG.E R13, desc[UR6][R10.64] ;  /* 0x000000060a0d8981 */ /* 0x0000a2000c1e1900 */
[----:B------:R-:W-:Y:S02]  /*0410*/  VIADD R8, R8, 0x1 ;  /* 0x0000000108087836 */ /* 0x000fe40000000000 */
[----:B------:R-:W-:-:S03]  /*0420*/  IMAD.WIDE.U32 R4, R9, 0x4, R10 ;  /* 0x0000000409047825 */ /* 0x000fc600078e000a */
[----:B------:R-:W-:Y:S01]  /*0430*/  ISETP.NE.AND P2, PT, R8, RZ, PT ;  /* 0x000000ff0800720c */ /* 0x000fe20003f45270 */
[----:B------:R-:W-:Y:S02]  /*0440*/  IMAD.IADD R16, R9, 0x1, R16 ;  /* 0x0000000109107824 */ /* 0x000fe400078e0210 */
[----:B0-----:R-:W-:Y:S01]  /*0450*/  IMAD.MOV.U32 R10, RZ, RZ, R4 ;  /* 0x000000ffff0a7224 */ /* 0x001fe200078e0004 */
[----:B--2---:R-:W-:-:S09]  /*0460*/  @!P0 FMNMX R6, R6, R13, !PT ;  /* 0x0000000d06068209 */ /* 0x004fd20007800000 */
[----:B------:R-:W-:Y:S05]  /*0470*/  @P2 BRA `(.L_x_154) ;  /* 0xfffffffc00d82947 */ /* 0x000fea000383ffff */
.L_x_153:
[----:B------:R-:W-:Y:S05]  /*0480*/  BSYNC.RECONVERGENT B1 ;  /* 0x0000000000017941 */ /* 0x000fea0003800200 */
.L_x_152:
[----:B------:R-:W-:Y:S05]  /*0490*/  @!P1 BRA `(.L_x_151) ;  /* 0x0000000000989947 */ /* 0x000fea0003800000 */
.L_x_155:
[----:B------:R-:W-:Y:S01]  /*04a0*/  ISETP.GE.AND P3, PT, R16, UR10, PT ;  /* 0x0000000a10007c0c */ /* 0x000fe2000bf66270 */
[----:B------:R-:W-:-:S04]  /*04b0*/  IMAD.IADD R20, R9, 0x1, R16 ;  /* 0x0000000109147824 */ /* 0x000fc800078e0210 */
[----:B------:R-:W-:Y:S01]  /*04c0*/  IMAD.IADD R22, R9, 0x1, R20 ;  /* 0x0000000109167824 */ /* 0x000fe200078e0214 */
[----:B------:R-:W-:-:S03]  /*04d0*/  ISETP.GE.AND P2, PT, R20, UR10, PT ;  /* 0x0000000a14007c0c */ /* 0x000fc6000bf46270 */
[----:B------:R-:W-:Y:S01]  /*04e0*/  IMAD.IADD R8, R9, 0x1, R22 ;  /* 0x0000000109087824 */ /* 0x000fe200078e0216 */
[----:B------:R-:W-:-:S03]  /*04f0*/  ISETP.GE.AND P0, PT, R22, UR10, PT ;  /* 0x0000000a16007c0c */ /* 0x000fc6000bf06270 */
[----:B------:R-:W0:Y:S01]  /*0500*/  @!P3 LDC.64 R14, c[0x0][0x380] ;  /* 0x0000e000ff0ebb82 */ /* 0x000e220000000a00 */
[----:B------:R-:W-:Y:S02]  /*0510*/  ISETP.GE.AND P1, PT, R8, UR10, PT ;  /* 0x0000000a08007c0c */ /* 0x000fe4000bf26270 */
[----:B------:R-:W-:-:S03]  /*0520*/  @!P3 IADD3 R18, P4, PT, R7, R16, RZ ;  /* 0x000000100712b210 */ /* 0x000fc60007f9e0ff */
[----:B------:R-:W-:Y:S02]  /*0530*/  @!P2 IADD3 R16, P5, PT, R7, R20, RZ ;  /* 0x000000140710a210 */ /* 0x000fe40007fbe0ff */
[----:B------:R-:W1:Y:S01]  /*0540*/  @!P2 LDC.64 R12, c[0x0][0x380] ;  /* 0x0000e000ff0cab82 */ /* 0x000e620000000a00 */
[----:B------:R-:W-:-:S07]  /*0550*/  @!P3 IMAD.X R19, RZ, RZ, R17, P4 ;  /* 0x000000ffff13b224 */ /* 0x000fce00020e0611 */
[----:B------:R-:W2:Y:S08]  /*0560*/  @!P0 LDC.64 R10, c[0x0][0x380] ;  /* 0x0000e000ff0a8b82 */ /* 0x000eb00000000a00 */
[----:B------:R-:W3:Y:S01]  /*0570*/  @!P1 LDC.64 R4, c[0x0][0x380] ;  /* 0x0000e000ff049b82 */ /* 0x000ee20000000a00 */
[----:B0-----:R-:W-:-:S04]  /*0580*/  @!P3 LEA R14, P4, R18, R14, 0x2 ;  /* 0x0000000e120eb211 */ /* 0x001fc800078810ff */
[----:B------:R-:W-:Y:S01]  /*0590*/  @!P3 LEA.HI.X R15, R18, R15, R19, 0x2, P4 ;  /* 0x0000000f120fb211 */ /* 0x000fe200020f1413 */
[----:B------:R-:W-:Y:S01]  /*05a0*/  @!P2 IMAD.X R19, RZ, RZ, R17, P5 ;  /* 0x000000ffff13a224 */ /* 0x000fe200028e0611 */
[C---:B------:R-:W-:Y:S02]  /*05b0*/  @!P0 IADD3 R18, P5, PT, R7.reuse, R22, RZ ;  /* 0x0000001607128210 */ /* 0x040fe40007fbe0ff */
[C---:B-1----:R-:W-:Y:S02]  /*05c0*/  @!P2 LEA R12, P4, R16.reuse, R12, 0x2 ;  /* 0x0000000c100ca211 */ /* 0x042fe400078810ff */
[----:B------:R-:W4:Y:S02]  /*05d0*/  @!P3 LDG.E R15, desc[UR6][R14.64] ;  /* 0x000000060e0fb981 */ /* 0x000f24000c1e1900 */
[----:B------:R-:W-:Y:S01]  /*05e0*/  @!P2 LEA.HI.X R13, R16, R13, R19, 0x2, P4 ;  /* 0x0000000d100da211 */ /* 0x000fe200020f1413 */
[----:B------:R-:W-:Y:S01]  /*05f0*/  @!P0 IMAD.X R19, RZ, RZ, R17, P5 ;  /* 0x000000ffff138224 */ /* 0x000fe200028e0611 */
[----:B------:R-:W-:-:S02]  /*0600*/  @!P1 IADD3 R16, P5, PT, R7, R8, RZ ;  /* 0x0000000807109210 */ /* 0x000fc40007fbe0ff */
[C---:B--2---:R-:W-:Y:S02]  /*0610*/  @!P0 LEA R10, P4, R18.reuse, R10, 0x2 ;  /* 0x0000000a120a8211 */ /* 0x044fe400078810ff */
[----:B------:R-:W2:Y:S02]  /*0620*/  @!P2 LDG.E R13, desc[UR6][R12.64] ;  /* 0x000000060c0da981 */ /* 0x000ea4000c1e1900 */
[----:B------:R-:W-:Y:S01]  /*0630*/  @!P0 LEA.HI.X R11, R18, R11, R19, 0x2, P4 ;  /* 0x0000000b120b8211 */ /* 0x000fe200020f1413 */
[----:B------:R-:W-:Y:S01]  /*0640*/  @!P1 IMAD.X R18, RZ, RZ, R17, P5 ;  /* 0x000000ffff129224 */ /* 0x000fe200028e0611 */
[----:B---3--:R-:W-:-:S04]  /*0650*/  @!P1 LEA R4, P4, R16, R4, 0x2 ;  /* 0x0000000410049211 */ /* 0x008fc800078810ff */
[----:B------:R-:W3:Y:S01]  /*0660*/  @!P0 LDG.E R11, desc[UR6][R10.64] ;  /* 0x000000060a0b8981 */ /* 0x000ee2000c1e1900 */
[----:B------:R-:W-:-:S06]  /*0670*/  @!P1 LEA.HI.X R5, R16, R5, R18, 0x2, P4 ;  /* 0x0000000510059211 */ /* 0x000fcc00020f1412 */
[----:B------:R-:W5:Y:S01]  /*0680*/  @!P1 LDG.E R5, desc[UR6][R4.64] ;  /* 0x0000000604059981 */ /* 0x000f62000c1e1900 */
[----:B------:R-:W-:Y:S01]  /*0690*/  IMAD.IADD R16, R9, 0x1, R8 ;  /* 0x0000000109107824 */ /* 0x000fe200078e0208 */
[----:B----4-:R-:W-:-:S04]  /*06a0*/  @!P3 FMNMX R6, R6, R15, !PT ;  /* 0x0000000f0606b209 */ /* 0x010fc80007800000 */
[----:B--2---:R-:W-:Y:S02]  /*06b0*/  @!P2 FMNMX R6, R6, R13, !PT ;  /* 0x0000000d0606a209 */ /* 0x004fe40007800000 */
[----:B------:R-:W-:Y:S02]  /*06c0*/  ISETP.GE.AND P2, PT, R16, UR11, PT ;  /* 0x0000000b10007c0c */ /* 0x000fe4000bf46270 */
[----:B---3--:R-:W-:-:S04]  /*06d0*/  @!P0 FMNMX R6, R6, R11, !PT ;  /* 0x0000000b06068209 */ /* 0x008fc80007800000 */
[----:B-----5:R-:W-:-:S07]  /*06e0*/  @!P1 FMNMX R6, R6, R5, !PT ;  /* 0x0000000506069209 */ /* 0x020fce0007800000 */
[----:B------:R-:W-:Y:S05]  /*06f0*/  @!P2 BRA `(.L_x_155) ;  /* 0xfffffffc0068a947 */ /* 0x000fea000383ffff */
.L_x_151:
[----:B------:R-:W-:Y:S05]  /*0700*/  BSYNC.RECONVERGENT B0 ;  /* 0x0000000000007941 */ /* 0x000fea0003800200 */
.L_x_150:
[----:B------:R-:W0:Y:S01]  /*0710*/  S2UR UR5, SR_CgaCtaId ;  /* 0x00000000000579c3 */ /* 0x000e220000008800 */
[----:B------:R-:W-:Y:S01]  /*0720*/  UMOV UR4, 0x400 ;  /* 0x0000040000047882 */ /* 0x000fe20000000000 */
[----:B------:R-:W-:Y:S02]  /*0730*/  ISETP.GE.U32.AND P0, PT, R9, 0x40, PT ;  /* 0x000000400900780c */ /* 0x000fe40003f06070 */
[----:B------:R-:W-:Y:S01]  /*0740*/  ISETP.GT.U32.AND P1, PT, R0, 0x1f, PT ;  /* 0x0000001f0000780c */ /* 0x000fe20003f24070 */
[----:B0-----:R-:W-:-:S06]  /*0750*/  ULEA UR4, UR5, UR4, 0x18 ;  /* 0x0000000405047291 */ /* 0x001fcc000f8ec0ff */
[----:B------:R-:W-:-:S05]  /*0760*/  LEA R5, R0, UR4, 0x2 ;  /* 0x0000000400057c11 */ /* 0x000fca000f8e10ff */
[----:B------:R0:W-:Y:S01]  /*0770*/  STS [R5], R6 ;  /* 0x0000000605007388 */ /* 0x0001e20000000800 */
[----:B------:R-:W-:Y:S05]  /*0780*/  @!P0 BRA `(.L_x_156) ;  /* 0x0000000000288947 */ /* 0x000fea0003800000 */
.L_x_157:
[----:B------:R-:W-:Y:S01]  /*0790*/  BAR.SYNC.DEFER_BLOCKING 0x0 ;  /* 0x0000000000007b1d */ /* 0x000fe20000010000 */
[----:B------:R-:W-:-:S04]  /*07a0*/  SHF.R.U32.HI R8, RZ, 0x1, R9 ;  /* 0x00000001ff087819 */ /* 0x000fc80000011609 */
[----:B------:R-:W-:-:S13]  /*07b0*/  ISETP.GE.U32.AND P0, PT, R0, R8, PT ;  /* 0x000000080000720c */ /* 0x000fda0003f06070 */
[----:B------:R-:W-:-:S05]  /*07c0*/  @!P0 IMAD R4, R8, 0x4, R5 ;  /* 0x0000000408048824 */ /* 0x000fca00078e0205 */
[----:B------:R-:W0:Y:S02]  /*07d0*/  @!P0 LDS R7, [R4] ;  /* 0x0000000004078984 */ /* 0x000e240000000800 */
[----:B0-----:R-:W-:-:S05]  /*07e0*/  @!P0 FMNMX R6, R6, R7, !PT ;  /* 0x0000000706068209 */ /* 0x001fca0007800000 */
[----:B------:R1:W-:Y:S01]  /*07f0*/  @!P0 STS [R5], R6 ;  /* 0x0000000605008388 */ /* 0x0003e20000000800 */
[----:B------:R-:W-:Y:S01]  /*0800*/  ISETP.GT.U32.AND P0, PT, R9, 0x7f, PT ;  /* 0x0000007f0900780c */ /* 0x000fe20003f04070 */
[----:B------:R-:W-:-:S12]  /*0810*/  IMAD.MOV.U32 R9, RZ, RZ, R8 ;  /* 0x000000ffff097224 */ /* 0x000fd800078e0008 */
[----:B-1----:R-:W-:Y:S05]  /*0820*/  @P0 BRA `(.L_x_157) ;  /* 0xfffffffc00d80947 */ /* 0x002fea000383ffff */
.L_x_156:
[----:B------:R-:W-:Y:S05]  /*0830*/  @P1 EXIT ;  /* 0x000000000000194d */ /* 0x000fea0003800000 */
[----:B0-----:R-:W0:Y:S01]  /*0840*/  SHFL.DOWN PT, R5, R6, 0x10, 0x1f ;  /* 0x0a001f0006057f89 */ /* 0x001e2200000e0000 */
[----:B------:R-:W-:Y:S02]  /*0850*/  ISETP.NE.AND P0, PT, R0, RZ, PT ;  /* 0x000000ff0000720c */ /* 0x000fe40003f05270 */
[----:B0-----:R-:W-:-:S05]  /*0860*/  FMNMX R5, R5, R6, !PT ;  /* 0x0000000605057209 */ /* 0x001fca0007800000 */
[----:B------:R-:W0:Y:S02]  /*0870*/  SHFL.DOWN PT, R4, R5, 0x8, 0x1f ;  /* 0x09001f0005047f89 */ /* 0x000e2400000e0000 */
[----:B0-----:R-:W-:-:S05]  /*0880*/  FMNMX R4, R5, R4, !PT ;  /* 0x0000000405047209 */ /* 0x001fca0007800000 */
[----:B------:R-:W0:Y:S02]  /*0890*/  SHFL.DOWN PT, R7, R4, 0x4, 0x1f ;  /* 0x08801f0004077f89 */ /* 0x000e2400000e0000 */
[----:B0-----:R-:W-:-:S05]  /*08a0*/  FMNMX R7, R4, R7, !PT ;  /* 0x0000000704077209 */ /* 0x001fca0007800000 */
[----:B------:R-:W0:Y:S02]  /*08b0*/  SHFL.DOWN PT, R8, R7, 0x2, 0x1f ;  /* 0x08401f0007087f89 */ /* 0x000e2400000e0000 */
[----:B0-----:R-:W-:-:S05]  /*08c0*/  FMNMX R8, R7, R8, !PT ;  /* 0x0000000807087209 */ /* 0x001fca0007800000 */
[----:B------:R-:W0:Y:S02]  /*08d0*/  SHFL.DOWN PT, R9, R8, 0x1, 0x1f ;  /* 0x08201f0008097f89 */ /* 0x000e2400000e0000 */
[----:B0-----:R-:W-:Y:S01]  /*08e0*/  FMNMX R9, R8, R9, !PT ;  /* 0x0000000908097209 */ /* 0x001fe20007800000 */
[----:B------:R-:W-:Y:S06]  /*08f0*/  @P0 EXIT ;  /* 0x000000000000094d */ /* 0x000fec0003800000 */
[----:B------:R-:W-:-:S13]  /*0900*/  ISETP.GE.AND P0, PT, R9, RZ, PT ;  /* 0x000000ff0900720c */ /* 0x000fda0003f06270 */
[----:B------:R-:W-:Y:S05]  /*0910*/  @!P0 BRA `(.L_x_158) ;  /* 0x0000000000088947 */ /* 0x000fea0003800000 */
[----:B------:R-:W-:Y:S01]  /*0920*/  REDG.E.MAX.S32.STRONG.GPU desc[UR6][R2.64], R9 ;  /* 0x000000090200798e */ /* 0x000fe2000d12e306 */
[----:B------:R-:W-:Y:S05]  /*0930*/  EXIT ;  /* 0x000000000000794d */ /* 0x000fea0003800000 */
.L_x_158:
[----:B------:R-:W-:Y:S01]  /*0940*/  REDG.E.MIN.STRONG.GPU desc[UR6][R2.64], R9 ;  /* 0x000000090200798e */ /* 0x000fe2000c92e106 */
[----:B------:R-:W-:Y:S05]  /*0950*/  EXIT ;  /* 0x000000000000794d */ /* 0x000fea0003800000 */
.L_x_159:
        /* <DEDUP_REMOVED lines=10> */
.L_x_170:


//--------------------- .nv.shared._Z23softmax_v3_kernel_pass2PKfPfS0_iii --------------------------
	.section	.nv.shared._Z23softmax_v3_kernel_pass2PKfPfS0_iii,"aw",@nobits
	.sectionflags	@""
	.align	16
	.zero		1024


//--------------------- .nv.shared.reserved.0     --------------------------
	.section	.nv.shared.reserved.0,"aw",@nobits
	.weak		__nv_reservedSMEM_offset_0_alias
	.size		__nv_reservedSMEM_offset_0_alias, 0, 64
	.other		__nv_reservedSMEM_offset_0_alias,@"STO_CUDA_RESERVED_SHARED STV_DEFAULT"
__nv_reservedSMEM_offset_0_alias:
	.zero		0
	.zero		64


//--------------------- .nv.shared._Z23softmax_v3_kernel_pass1PKfPfiii --------------------------
	.section	.nv.shared._Z23softmax_v3_kernel_pass1PKfPfiii,"aw",@nobits
	.sectionflags	@""
	.align	16
	.zero		1024


//--------------------- .nv.shared._Z17softmax_v2_kernelILb1EEvPKfPfii --------------------------
	.section	.nv.shared._Z17softmax_v2_kernelILb1EEvPKfPfii,"aw",@nobits
	.sectionflags	@""
	.align	16
	.zero		1024


//--------------------- .nv.shared._Z17softmax_v2_kernelILb0EEvPKfPfii --------------------------
	.section	.nv.shared._Z17softmax_v2_kernelILb0EEvPKfPfii,"aw",@nobits
	.sectionflags	@""
	.align	16
	.zero		1024


//--------------------- .nv.shared._Z23softmax_v1_kernel_pass3PfS_iii --------------------------
	.section	.nv.shared._Z23softmax_v1_kernel_pass3PfS_iii,"aw",@nobits
	.sectionflags	@""
	.align	16
	.zero		1024


//--------------------- .nv.shared._Z23softmax_v1_kernel_pass2PKfPfS1_S1_iii --------------------------
	.section	.nv.shared._Z23softmax_v1_kernel_pass2PKfPfS1_S1_iii,"aw",@nobits
	.sectionflags	@""
	.align	16
	.zero		1024


//--------------------- .nv.shared._Z23softmax_v1_kernel_pass1PKfPfiii --------------------------
	.section	.nv.shared._Z23softmax_v1_kernel_pass1PKfPfiii,"aw",@nobits
	.sectionflags	@""
	.align	16
	.zero		1024


//--------------------- .nv.constant0._Z23softmax_v3_kernel_pass2PKfPfS0_iii --------------------------
	.section	.nv.constant0._Z23softmax_v3_kernel_pass2PKfPfS0_iii,"a",@progbits
	.sectionflags	@""
	.align	4
.nv.constant0._Z23softmax_v3_kernel_pass2PKfPfS0_iii:
	.zero		932


//--------------------- .nv.constant0._Z23softmax_v3_kernel_pass1PKfPfiii --------------------------
	.section	.nv.constant0._Z23softmax_v3_kernel_pass1PKfPfiii,"a",@progbits
	.sectionflags	@""
	.align	4
.nv.constant0._Z23softmax_v3_kernel_pass1PKfPfiii:
	.zero		924


//--------------------- .nv.constant0._Z17softmax_v2_kernelILb1EEvPKfPfii --------------------------
	.section	.nv.constant0._Z17softmax_v2_kernelILb1EEvPKfPfii,"a",@progbits
	.sectionflags	@""
	.align	4
.nv.constant0._Z17softmax_v2_kernelILb1EEvPKfPfii:
	.zero		920


//--------------------- .nv.constant0._Z17softmax_v2_kernelILb0EEvPKfPfii --------------------------
	.section	.nv.constant0._Z17softmax_v2_kernelILb0EEvPKfPfii,"a",@progbits
	.sectionflags	@""
	.align	4
.nv.constant0._Z17softmax_v2_kernelILb0EEvPKfPfii:
	.zero		920


//--------------------- .nv.constant0._Z23softmax_v1_kernel_pass3PfS_iii --------------------------
	.section	.nv.constant0._Z23softmax_v1_kernel_pass3PfS_iii,"a",@progbits
	.sectionflags	@""
	.align	4
.nv.constant0._Z23softmax_v1_kernel_pass3PfS_iii:
	.zero		924


//--------------------- .nv.constant0._Z23softmax_v1_kernel_pass2PKfPfS1_S1_iii --------------------------
	.section	.nv.constant0._Z23softmax_v1_kernel_pass2PKfPfS1_S1_iii,"a",@progbits
	.sectionflags	@""
	.align	4
.nv.constant0._Z23softmax_v1_kernel_pass2PKfPfS1_S1_iii:
	.zero		940


//--------------------- .nv.constant0._Z23softmax_v1_kernel_pass1PKfPfiii --------------------------
	.section	.nv.constant0._Z23softmax_v1_kernel_pass1PKfPfiii,"a",@progbits
	.sectionflags	@""
	.align	4
.nv.constant0._Z23softmax_v1_kernel_pass1PKfPfiii:
	.zero		924


//--------------------- SYMBOLS --------------------------

	.type		.nv.reservedSmem.offset0,@object
	.size		.nv.reservedSmem.offset0,0x4
	.type		.nv.reservedSmem.cap,@object
	.size		.nv.reservedSmem.cap,0x4
